	.target	sm_100a

	.elftype	@"ET_EXEC"


//--------------------- .note.nv.tkinfo           --------------------------
	.section	.note.nv.tkinfo,"",@"SHT_NOTE"
	.sectionflags	@"SHF_NOTE_NV_TKINFO"
	.tkinfo
        /*0018*/ 	.word	0x00000081
        /*0030*/ 	.string	""
        /*0030*/ 	.string	"ptxas-blackwell"
        /*0030*/ 	.string	"Cuda compilation tools, release 12.9, V12.9.86"
        /*0030*/ 	.string	"Build cuda_12.9.r12.9/compiler.36037853_0"
        /*0030*/ 	.string	"-v  -suppress-debug-info  -lineinfo  -arch sm_100a "



//--------------------- .note.nv.cuver            --------------------------
	.section	.note.nv.cuver,"",@"SHT_NOTE"
	.sectionflags	@"SHF_NOTE_NV_CUVER"
        /*0018*/ 	.short	0x0001
        /*001a*/ 	.short	0x0064
        /*001c*/ 	.short	0x0001
        /*001e*/ 	.short	0x0000
        /*0020*/ 	.short	0x0001
        /*0022*/ 	.short	0x0000


//--------------------- .nv.info                  --------------------------
	.section	.nv.info,"",@"SHT_CUDA_INFO"
	.align	4


	//----- nvinfo : EIATTR_REGCOUNT
	.align		4
        /*0000*/ 	.byte	0x04, 0x2f
        /*0002*/ 	.short	(.L_4 - .L_3)
	.align		4
.L_3:
        /*0004*/ 	.word	index@(gluon_tcgen05)
        /*0008*/ 	.word	0x00000047


	//----- nvinfo : EIATTR_FRAME_SIZE
	.align		4
.L_4:
        /*000c*/ 	.byte	0x04, 0x11
        /*000e*/ 	.short	(.L_6 - .L_5)
	.align		4
.L_5:
        /*0010*/ 	.word	index@($__internal_2_$__cuda_sm10x_tcgen05_guardrail_trap_unallocated_columns_being_dealloced)
        /*0014*/ 	.word	0x00000000


	//----- nvinfo : EIATTR_FRAME_SIZE
	.align		4
.L_6:
        /*0018*/ 	.byte	0x04, 0x11
        /*001a*/ 	.short	(.L_8 - .L_7)
	.align		4
.L_7:
        /*001c*/ 	.word	index@($__internal_1_$__cuda_sm10x_tcgen05_guardrail_trap_phase_invalid_during_alloc)
        /*0020*/ 	.word	0x00000000


	//----- nvinfo : EIATTR_FRAME_SIZE
	.align		4
.L_8:
        /*0024*/ 	.byte	0x04, 0x11
        /*0026*/ 	.short	(.L_10 - .L_9)
	.align		4
.L_9:
        /*0028*/ 	.word	index@($__internal_0_$__cuda_sm10x_tcgen05_guardrail_trap_col_being_dealloced_not_returned_by_alloc)
        /*002c*/ 	.word	0x00000000


	//----- nvinfo : EIATTR_FRAME_SIZE
	.align		4
.L_10:
        /*0030*/ 	.byte	0x04, 0x11
        /*0032*/ 	.short	(.L_12 - .L_11)
	.align		4
.L_11:
        /*0034*/ 	.word	index@(gluon_tcgen05)
        /*0038*/ 	.word	0x00000000


	//----- nvinfo : EIATTR_MIN_STACK_SIZE
	.align		4
.L_12:
        /*003c*/ 	.byte	0x04, 0x12
        /*003e*/ 	.short	(.L_14 - .L_13)
	.align		4
.L_13:
        /*0040*/ 	.word	index@(gluon_tcgen05)
        /*0044*/ 	.word	0x00000000
.L_14:


//--------------------- .nv.info.gluon_tcgen05    --------------------------
	.section	.nv.info.gluon_tcgen05,"",@"SHT_CUDA_INFO"
	.sectionflags	@""
	.align	4


	//----- nvinfo : EIATTR_CUDA_API_VERSION
	.align		4
        /*0000*/ 	.byte	0x04, 0x37
        /*0002*/ 	.short	(.L_16 - .L_15)
.L_15:
        /*0004*/ 	.word	0x00000081


	//----- nvinfo : EIATTR_KPARAM_INFO
	.align		4
.L_16:
        /*0008*/ 	.byte	0x04, 0x17
        /*000a*/ 	.short	(.L_18 - .L_17)
.L_17:
        /*000c*/ 	.word	0x00000000
        /*0010*/ 	.short	0x000a
        /*0012*/ 	.short	0x0048
        /*0014*/ 	.byte	0x00, 0xf4, 0x21, 0x00


	//----- nvinfo : EIATTR_KPARAM_INFO
	.align		4
.L_18:
        /*0018*/ 	.byte	0x04, 0x17
        /*001a*/ 	.short	(.L_20 - .L_19)
.L_19:
        /*001c*/ 	.word	0x00000000
        /*0020*/ 	.short	0x0009
        /*0022*/ 	.short	0x0040
        /*0024*/ 	.byte	0x00, 0xf4, 0x21, 0x00


	//----- nvinfo : EIATTR_KPARAM_INFO
	.align		4
.L_20:
        /*0028*/ 	.byte	0x04, 0x17
        /*002a*/ 	.short	(.L_22 - .L_21)
.L_21:
        /*002c*/ 	.word	0x00000000
        /*0030*/ 	.short	0x0008
        /*0032*/ 	.short	0x0038
        /*0034*/ 	.byte	0x00, 0xf0, 0x21, 0x00


	//----- nvinfo : EIATTR_KPARAM_INFO
	.align		4
.L_22:
        /*0038*/ 	.byte	0x04, 0x17
        /*003a*/ 	.short	(.L_24 - .L_23)
.L_23:
        /*003c*/ 	.word	0x00000000
        /*0040*/ 	.short	0x0007
        /*0042*/ 	.short	0x0030
        /*0044*/ 	.byte	0x00, 0xf0, 0x21, 0x00


	//----- nvinfo : EIATTR_KPARAM_INFO
	.align		4
.L_24:
        /*0048*/ 	.byte	0x04, 0x17
        /*004a*/ 	.short	(.L_26 - .L_25)
.L_25:
        /*004c*/ 	.word	0x00000000
        /*0050*/ 	.short	0x0006
        /*0052*/ 	.short	0x0028
        /*0054*/ 	.byte	0x00, 0xf0, 0x21, 0x00


	//----- nvinfo : EIATTR_KPARAM_INFO
	.align		4
.L_26:
        /*0058*/ 	.byte	0x04, 0x17
        /*005a*/ 	.short	(.L_28 - .L_27)
.L_27:
        /*005c*/ 	.word	0x00000000
        /*0060*/ 	.short	0x0005
        /*0062*/ 	.short	0x0020
        /*0064*/ 	.byte	0x00, 0xf0, 0x11, 0x00


	//----- nvinfo : EIATTR_KPARAM_INFO
	.align		4
.L_28:
        /*0068*/ 	.byte	0x04, 0x17
        /*006a*/ 	.short	(.L_30 - .L_29)
.L_29:
        /*006c*/ 	.word	0x00000000
        /*0070*/ 	.short	0x0004
        /*0072*/ 	.short	0x001c
        /*0074*/ 	.byte	0x00, 0xf0, 0x11, 0x00


	//----- nvinfo : EIATTR_KPARAM_INFO
	.align		4
.L_30:
        /*0078*/ 	.byte	0x04, 0x17
        /*007a*/ 	.short	(.L_32 - .L_31)
.L_31:
        /*007c*/ 	.word	0x00000000
        /*0080*/ 	.short	0x0003
        /*0082*/ 	.short	0x0018
        /*0084*/ 	.byte	0x00, 0xf0, 0x11, 0x00


	//----- nvinfo : EIATTR_KPARAM_INFO
	.align		4
.L_32:
        /*0088*/ 	.byte	0x04, 0x17
        /*008a*/ 	.short	(.L_34 - .L_33)
.L_33:
        /*008c*/ 	.word	0x00000000
        /*0090*/ 	.short	0x0002
        /*0092*/ 	.short	0x0010
        /*0094*/ 	.byte	0x00, 0xf4, 0x21, 0x00


	//----- nvinfo : EIATTR_KPARAM_INFO
	.align		4
.L_34:
        /*0098*/ 	.byte	0x04, 0x17
        /*009a*/ 	.short	(.L_36 - .L_35)
.L_35:
        /*009c*/ 	.word	0x00000000
        /*00a0*/ 	.short	0x0001
        /*00a2*/ 	.short	0x0008
        /*00a4*/ 	.byte	0x00, 0xf4, 0x21, 0x00


	//----- nvinfo : EIATTR_KPARAM_INFO
	.align		4
.L_36:
        /*00a8*/ 	.byte	0x04, 0x17
        /*00aa*/ 	.short	(.L_38 - .L_37)
.L_37:
        /*00ac*/ 	.word	0x00000000
        /*00b0*/ 	.short	0x0000
        /*00b2*/ 	.short	0x0000
        /*00b4*/ 	.byte	0x00, 0xf4, 0x21, 0x00


	//----- nvinfo : EIATTR_AT_ENTRY_FRAGMENTS
	.align		4
.L_38:
        /*00b8*/ 	.byte	0x04, 0x4f
        /*00ba*/ 	.short	(.L_40 - .L_39)


	//   ....[0]....
.L_39:
        /*00bc*/ 	.word	0x00000004


	//----- nvinfo : EIATTR_RESERVED_SMEM_USED
	.align		4
.L_40:
        /*00c0*/ 	.byte	0x01, 0x41
	.zero		2


	//----- nvinfo : EIATTR_SPARSE_MMA_MASK
	.align		4
        /*00c4*/ 	.byte	0x03, 0x50
        /*00c6*/ 	.short	0x0000


	//----- nvinfo : EIATTR_TCGEN05_1CTA_USED
	.align		4
        /*00c8*/ 	.byte	0x01, 0x51
	.zero		2


	//----- nvinfo : EIATTR_MAXREG_COUNT
	.align		4
        /*00cc*/ 	.byte	0x03, 0x1b
        /*00ce*/ 	.short	0x00ff


	//----- nvinfo : EIATTR_NUM_BARRIERS
	.align		4
        /*00d0*/ 	.byte	0x02, 0x4c
        /*00d2*/ 	.byte	0x01
	.zero		1


	//----- nvinfo : EIATTR_INT_WARP_WIDE_INSTR_OFFSETS
	.align		4
        /*00d4*/ 	.byte	0x04, 0x31
        /*00d6*/ 	.short	(.L_42 - .L_41)


	//   ....[0]....
.L_41:
        /*00d8*/ 	.word	0x00001750


	//   ....[1]....
        /*00dc*/ 	.word	0x00001770


	//   ....[2]....
        /*00e0*/ 	.word	0x000017f0


	//   ....[3]....
        /*00e4*/ 	.word	0x00001ac0


	//   ....[4]....
        /*00e8*/ 	.word	0x00001ad0


	//   ....[5]....
        /*00ec*/ 	.word	0x00001b30


	//   ....[6]....
        /*00f0*/ 	.word	0x00001b40


	//   ....[7]....
        /*00f4*/ 	.word	0x00001d70


	//   ....[8]....
        /*00f8*/ 	.word	0x00001d80


	//   ....[9]....
        /*00fc*/ 	.word	0x00001f00


	//   ....[10]....
        /*0100*/ 	.word	0x00001f30


	//   ....[11]....
        /*0104*/ 	.word	0x00001f60


	//   ....[12]....
        /*0108*/ 	.word	0x00001f80


	//   ....[13]....
        /*010c*/ 	.word	0x000021a0


	//   ....[14]....
        /*0110*/ 	.word	0x000021b0


	//   ....[15]....
        /*0114*/ 	.word	0x00002520


	//   ....[16]....
        /*0118*/ 	.word	0x00002530


	//   ....[17]....
        /*011c*/ 	.word	0x00002a20


	//   ....[18]....
        /*0120*/ 	.word	0x00002a70


	//----- nvinfo : EIATTR_COOP_GROUP_MASK_REGIDS
	.align		4
.L_42:
        /*0124*/ 	.byte	0x04, 0x29
        /*0126*/ 	.short	(.L_44 - .L_43)


	//   ....[0]....
.L_43:
        /*0128*/ 	.word	0xffffffff


	//   ....[1]....
        /*012c*/ 	.word	0xffffffff


	//   ....[2]....
        /*0130*/ 	.word	0xffffffff


	//   ....[3]....
        /*0134*/ 	.word	0xffffffff


	//   ....[4]....
        /*0138*/ 	.word	0xffffffff


	//   ....[5]....
        /*013c*/ 	.word	0xffffffff


	//   ....[6]....
        /*0140*/ 	.word	0xffffffff


	//   ....[7]....
        /*0144*/ 	.word	0xffffffff


	//   ....[8]....
        /*0148*/ 	.word	0xffffffff


	//   ....[9]....
        /*014c*/ 	.word	0xffffffff


	//----- nvinfo : EIATTR_COOP_GROUP_INSTR_OFFSETS
	.align		4
.L_44:
        /*0150*/ 	.byte	0x04, 0x28
        /*0152*/ 	.short	(.L_46 - .L_45)


	//   ....[0]....
.L_45:
        /*0154*/ 	.word	0x00000050


	//   ....[1]....
        /*0158*/ 	.word	0x00000310


	//   ....[2]....
        /*015c*/ 	.word	0x00000500


	//   ....[3]....
        /*0160*/ 	.word	0x000009a0


	//   ....[4]....
        /*0164*/ 	.word	0x00000ae0


	//   ....[5]....
        /*0168*/ 	.word	0x00000fe0


	//   ....[6]....
        /*016c*/ 	.word	0x00001120


	//   ....[7]....
        /*0170*/ 	.word	0x00001610


	//   ....[8]....
        /*0174*/ 	.word	0x000028b0


	//   ....[9]....
        /*0178*/ 	.word	0x00002b20


	//----- nvinfo : EIATTR_VRC_CTA_INIT_COUNT
	.align		4
.L_46:
        /*017c*/ 	.byte	0x02, 0x4a
        /*017e*/ 	.byte	0x80
	.zero		1


	//----- nvinfo : EIATTR_MBARRIER_INSTR_OFFSETS
	.align		4
        /*0180*/ 	.byte	0x04, 0x39
        /*0182*/ 	.short	(.L_48 - .L_47)


	//   ....[0]....
.L_47:
        /*0184*/ 	.word	0x00001810
        /*0188*/ 	.word	0x000000ff
        /*018c*/ 	.word	0x00009000
        /*0190*/ 	.short	0x0100
        /*0192*/ 	.byte	0x08
	.zero		1


	//   ....[1]....
        /*0194*/ 	.word	0x00001820
        /*0198*/ 	.word	0x000000ff
        /*019c*/ 	.word	0x00009020
        /*01a0*/ 	.short	0x0100
        /*01a2*/ 	.byte	0x08
	.zero		1


	//   ....[2]....
        /*01a4*/ 	.word	0x000018d0
        /*01a8*/ 	.word	0x000000ff
        /*01ac*/ 	.word	0x00009008
        /*01b0*/ 	.short	0x0100
        /*01b2*/ 	.byte	0x08
	.zero		1


	//   ....[3]....
        /*01b4*/ 	.word	0x000018e0
        /*01b8*/ 	.word	0x000000ff
        /*01bc*/ 	.word	0x00009028
        /*01c0*/ 	.short	0x0100
        /*01c2*/ 	.byte	0x08
	.zero		1


	//   ....[4]....
        /*01c4*/ 	.word	0x000019f0
        /*01c8*/ 	.word	0x000000ff
        /*01cc*/ 	.word	0x00009010
        /*01d0*/ 	.short	0x0100
        /*01d2*/ 	.byte	0x08
	.zero		1


	//   ....[5]....
        /*01d4*/ 	.word	0x00001a00
        /*01d8*/ 	.word	0x000000ff
        /*01dc*/ 	.word	0x00009030
        /*01e0*/ 	.short	0x0100
        /*01e2*/ 	.byte	0x08
	.zero		1


	//   ....[6]....
        /*01e4*/ 	.word	0x00001bd0
        /*01e8*/ 	.word	0x000000ff
        /*01ec*/ 	.word	0x00009000
        /*01f0*/ 	.short	0x010a
        /*01f2*/ 	.byte	0x08
	.zero		1


	//   ....[7]....
        /*01f4*/ 	.word	0x00001dd0
        /*01f8*/ 	.word	0x000000ff
        /*01fc*/ 	.word	0x00009020
        /*0200*/ 	.short	0x010a
        /*0202*/ 	.byte	0x08
	.zero		1


	//   ....[8]....
        /*0204*/ 	.word	0x00002000
        /*0208*/ 	.word	0x000000ff
        /*020c*/ 	.word	0x00009000
        /*0210*/ 	.short	0x010a
        /*0212*/ 	.byte	0x1c
	.zero		1


	//   ....[9]....
        /*0214*/ 	.word	0x000021f0
        /*0218*/ 	.word	0x000000ff
        /*021c*/ 	.word	0x00009020
        /*0220*/ 	.short	0x010a
        /*0222*/ 	.byte	0x1c
	.zero		1


	//   ....[10]....
        /*0224*/ 	.word	0x000022c0
        /*0228*/ 	.word	0x000000ff
        /*022c*/ 	.word	0x00009000
        /*0230*/ 	.short	0x0108
        /*0232*/ 	.byte	0x08
	.zero		1


	//   ....[11]....
        /*0234*/ 	.word	0x000022d0
        /*0238*/ 	.word	0x000000ff
        /*023c*/ 	.word	0x00009020
        /*0240*/ 	.short	0x0108
        /*0242*/ 	.byte	0x08
	.zero		1


	//   ....[12]....
        /*0244*/ 	.word	0x00002320
        /*0248*/ 	.word	0x000000ff
        /*024c*/ 	.word	0x00009008
        /*0250*/ 	.short	0x0108
        /*0252*/ 	.byte	0x08
	.zero		1


	//   ....[13]....
        /*0254*/ 	.word	0x00002330
        /*0258*/ 	.word	0x000000ff
        /*025c*/ 	.word	0x00009028
        /*0260*/ 	.short	0x0108
        /*0262*/ 	.byte	0x08
	.zero		1


	//   ....[14]....
        /*0264*/ 	.word	0x00002380
        /*0268*/ 	.word	0x000000ff
        /*026c*/ 	.word	0x00009010
        /*0270*/ 	.short	0x0108
        /*0272*/ 	.byte	0x08
	.zero		1


	//   ....[15]....
        /*0274*/ 	.word	0x00002390
        /*0278*/ 	.word	0x000000ff
        /*027c*/ 	.word	0x00009030
        /*0280*/ 	.short	0x0108
        /*0282*/ 	.byte	0x08
	.zero		1


	//   ....[16]....
        /*0284*/ 	.word	0x00002b40
        /*0288*/ 	.word	0x000000ff
        /*028c*/ 	.word	0x00009000
        /*0290*/ 	.short	0x010a
        /*0292*/ 	.byte	0x08
	.zero		1


	//   ....[17]....
        /*0294*/ 	.word	0x00002b70
        /*0298*/ 	.word	0x000000ff
        /*029c*/ 	.word	0x00009020
        /*02a0*/ 	.short	0x010a
        /*02a2*/ 	.byte	0x08
	.zero		1


	//   ....[18]....
        /*02a4*/ 	.word	0x00002ba0
        /*02a8*/ 	.word	0x000000ff
        /*02ac*/ 	.word	0x00009000
        /*02b0*/ 	.short	0x010a
        /*02b2*/ 	.byte	0x1c
	.zero		1


	//   ....[19]....
        /*02b4*/ 	.word	0x00002bd0
        /*02b8*/ 	.word	0x000000ff
        /*02bc*/ 	.word	0x00009020
        /*02c0*/ 	.short	0x010a
        /*02c2*/ 	.byte	0x1c
	.zero		1


	//----- nvinfo : EIATTR_NUM_MBARRIERS
	.align		4
.L_48:
        /*02c4*/ 	.byte	0x03, 0x38
        /*02c6*/ 	.short	0x0006


	//----- nvinfo : EIATTR_EXIT_INSTR_OFFSETS
	.align		4
        /*02c8*/ 	.byte	0x04, 0x1c
        /*02ca*/ 	.short	(.L_50 - .L_49)


	//   ....[0]....
.L_49:
        /*02cc*/ 	.word	0x00002b30


	//----- nvinfo : EIATTR_REQNTID
	.align		4
.L_50:
        /*02d0*/ 	.byte	0x04, 0x10
        /*02d2*/ 	.short	(.L_52 - .L_51)
.L_51:
        /*02d4*/ 	.word	0x00000080
        /*02d8*/ 	.word	0x00000001
        /*02dc*/ 	.word	0x00000001


	//----- nvinfo : EIATTR_CRS_STACK_SIZE
	.align		4
.L_52:
        /*02e0*/ 	.byte	0x04, 0x1e
        /*02e2*/ 	.short	(.L_54 - .L_53)
.L_53:
        /*02e4*/ 	.word	0x00000000


	//----- nvinfo : EIATTR_CBANK_PARAM_SIZE
	.align		4
.L_54:
        /*02e8*/ 	.byte	0x03, 0x19
        /*02ea*/ 	.short	0x0050


	//----- nvinfo : EIATTR_PARAM_CBANK
	.align		4
        /*02ec*/ 	.byte	0x04, 0x0a
        /*02ee*/ 	.short	(.L_56 - .L_55)
	.align		4
.L_55:
        /*02f0*/ 	.word	index@(.nv.constant0.gluon_tcgen05)
        /*02f4*/ 	.short	0x0380
        /*02f6*/ 	.short	0x0050


	//----- nvinfo : EIATTR_SW_WAR
	.align		4
.L_56:
        /*02f8*/ 	.byte	0x04, 0x36
        /*02fa*/ 	.short	(.L_58 - .L_57)
.L_57:
        /*02fc*/ 	.word	0x00000008
.L_58:


//--------------------- .nv.compat                --------------------------
	.section	.nv.compat,"",@"SHT_CUDA_COMPAT_INFO"
	.align	4
        /*0000*/ 	.byte	0x02, 0x02, 0x02, 0x00, 0x02, 0x05, 0x05, 0x00, 0x02, 0x03, 0x03, 0x00, 0x02, 0x06, 0x01, 0x00


//--------------------- .nv.callgraph             --------------------------
	.section	.nv.callgraph,"",@"SHT_CUDA_CALLGRAPH"
	.align	4
	.sectionentsize	8
	.align		4
        /*0000*/ 	.word	0x00000000
	.align		4
        /*0004*/ 	.word	0xffffffff
	.align		4
        /*0008*/ 	.word	0x00000000
	.align		4
        /*000c*/ 	.word	0xfffffffe
	.align		4
        /*0010*/ 	.word	0x00000000
	.align		4
        /*0014*/ 	.word	0xfffffffd
	.align		4
        /*0018*/ 	.word	0x00000000
	.align		4
        /*001c*/ 	.word	0xfffffffc


//--------------------- .text.gluon_tcgen05       --------------------------
	.section	.text.gluon_tcgen05,"ax",@progbits
	.align	128
        .global         gluon_tcgen05
        .type           gluon_tcgen05,@function
        .size           gluon_tcgen05,(.L_x_81 - gluon_tcgen05)
        .other          gluon_tcgen05,@"STO_CUDA_ENTRY STV_DEFAULT"
gluon_tcgen05:
.text.gluon_tcgen05:
[----:B------:R-:W1:Y:S01]  /*0000*/  LDC R1, c[0x0][0x37c] ;  /* 0x0000df00ff017b82 */ /* 0x000e620000000800 */
[----:B------:R-:W2:Y:S02]  /*0010*/  S2R R0, SR_TID.X ;  /* 0x0000000000007919 */ /* 0x000ea40000002100 */
[----:B--2---:R-:W-:-:S13]  /*0020*/  ISETP.GE.U32.AND P2, PT, R0, 0x20, PT ;  /* 0x000000200000780c */ /* 0x004fda0003f46070 */
[----:B------:R-:W-:Y:S05]  /*0030*/  @P2 BRA `(.L_x_0) ;  /* 0x0000000000b82947 */ /* 0x000fea0003800000 */
[----:B------:R-:W2:Y:S01]  /*0040*/  S2UR UR6, SR_CgaCtaId ;  /* 0x00000000000679c3 */ /* 0x000ea20000008800 */
[----:B------:R-:W-:Y:S01]  /*0050*/  NOP ;  /* 0x0000000000007918 */ /* 0x000fe20000000000 */
[----:B------:R-:W-:Y:S02]  /*0060*/  UMOV UR4, 0x40 ;  /* 0x0000004000047882 */ /* 0x000fe40000000000 */
[----:B--2---:R-:W-:-:S09]  /*0070*/  ULEA UR4, UR6, UR4, 0x18 ;  /* 0x0000000406047291 */ /* 0x004fd2000f8ec0ff */
[----:B------:R-:W2:Y:S01]  /*0080*/  LDS.U8 R2, [UR4] ;  /* 0x00000004ff027984 */ /* 0x000ea20008000000 */
[----:B------:R-:W-:Y:S02]  /*0090*/  UMOV UR4, 0x400 ;  /* 0x0000040000047882 */ /* 0x000fe40000000000 */
[----:B------:R-:W-:Y:S01]  /*00a0*/  ULEA UR4, UR6, UR4, 0x18 ;  /* 0x0000000406047291 */ /* 0x000fe2000f8ec0ff */
[----:B--2---:R-:W-:-:S13]  /*00b0*/  ISETP.NE.AND P0, PT, R2, RZ, PT ;  /* 0x000000ff0200720c */ /* 0x004fda0003f05270 */
[----:B------:R-:W-:Y:S05]  /*00c0*/  @P0 BRA `(.L_x_1) ;  /* 0x00000000007c0947 */ /* 0x000fea0003800000 */
[----:B------:R-:W-:-:S13]  /*00d0*/  ELECT P0, URZ, PT ;  /* 0x0000000000ff782f */ /* 0x000fda0003800000 */
[----:B------:R-:W-:Y:S05]  /*00e0*/  @!P0 BRA `(.L_x_2) ;  /* 0x0000000000848947 */ /* 0x000fea0003800000 */
[----:B------:R-:W-:Y:S01]  /*00f0*/  UMOV UR5, 0x4 ;  /* 0x0000000400057882 */ /* 0x000fe20000000000 */
[----:B------:R-:W-:Y:S02]  /*0100*/  IMAD.MOV.U32 R5, RZ, RZ, 0x1 ;  /* 0x00000001ff057424 */ /* 0x000fe400078e00ff */
[----:B------:R-:W-:Y:S02]  /*0110*/  IMAD.MOV.U32 R3, RZ, RZ, 0xf ;  /* 0x0000000fff037424 */ /* 0x000fe400078e00ff */
[----:B------:R-:W-:Y:S04]  /*0120*/  DEPBAR.LE SB2, 0x36 ;  /* 0x0000ad800000791a */ /* 0x000fe80000000000 */
[----:B------:R-:W2:Y:S02]  /*0130*/  UTCATOMSWS.FIND_AND_SET.ALIGN UP0, UR5, UR5 ;  /* 0x00000005000575e3 */ /* 0x000ea40008000800 */
[----:B--2---:R-:W-:-:S04]  /*0140*/  PLOP3.LUT P0, PT, PT, PT, UP0, 0x80, 0x8 ;  /* 0x000000000008781c */ /* 0x004fc80003f0f008 */
[----:B------:R-:W-:-:S04]  /*0150*/  SEL R2, RZ, 0xffffffff, !P0 ;  /* 0xffffffffff027807 */ /* 0x000fc80004000000 */
[----:B------:R-:W-:Y:S01]  /*0160*/  ISETP.NE.AND P0, PT, R2, RZ, PT ;  /* 0x000000ff0200720c */ /* 0x000fe20003f05270 */
[----:B------:R-:W-:-:S12]  /*0170*/  IMAD.U32 R2, RZ, RZ, UR5 ;  /* 0x00000005ff027e24 */ /* 0x000fd8000f8e00ff */
[----:B------:R-:W-:Y:S05]  /*0180*/  @P0 BRA `(.L_x_3) ;  /* 0x0000000000240947 */ /* 0x000fea0003800000 */
.L_x_4:
[----:B------:R-:W-:Y:S05]  /*0190*/  NANOSLEEP 0x64 ;  /* 0x000000640000795d */ /* 0x000fea0003800000 */
[----:B------:R-:W-:-:S05]  /*01a0*/  UMOV UR5, 0x4 ;  /* 0x0000000400057882 */ /* 0x000fca0000000000 */
[----:B------:R-:W-:Y:S04]  /*01b0*/  DEPBAR.LE SB2, 0x36 ;  /* 0x0000ad800000791a */ /* 0x000fe80000000000 */
[----:B------:R-:W2:Y:S02]  /*01c0*/  UTCATOMSWS.FIND_AND_SET.ALIGN UP0, UR5, UR5 ;  /* 0x00000005000575e3 */ /* 0x000ea40008000800 */
[----:B--2---:R-:W-:-:S04]  /*01d0*/  PLOP3.LUT P0, PT, PT, PT, UP0, 0x80, 0x8 ;  /* 0x000000000008781c */ /* 0x004fc80003f0f008 */
[----:B------:R-:W-:-:S04]  /*01e0*/  SEL R2, RZ, 0xffffffff, !P0 ;  /* 0xffffffffff027807 */ /* 0x000fc80004000000 */
[----:B------:R-:W-:Y:S01]  /*01f0*/  ISETP.NE.AND P0, PT, R2, RZ, PT ;  /* 0x000000ff0200720c */ /* 0x000fe20003f05270 */
[----:B------:R-:W-:-:S12]  /*0200*/  IMAD.U32 R2, RZ, RZ, UR5 ;  /* 0x00000005ff027e24 */ /* 0x000fd8000f8e00ff */
[----:B------:R-:W-:Y:S05]  /*0210*/  @!P0 BRA `(.L_x_4) ;  /* 0xfffffffc00dc8947 */ /* 0x000fea000383ffff */
.L_x_3:
[C---:B------:R-:W-:Y:S01]  /*0220*/  VIADD R4, R2.reuse, 0x10 ;  /* 0x0000001002047836 */ /* 0x040fe20000000000 */
[----:B------:R-:W-:Y:S01]  /*0230*/  UMOV UR5, 0x50 ;  /* 0x0000005000057882 */ /* 0x000fe20000000000 */
[----:B------:R-:W-:Y:S01]  /*0240*/  SHF.L.U32 R3, R3, R2, RZ ;  /* 0x0000000203037219 */ /* 0x000fe200000006ff */
[----:B------:R-:W-:Y:S01]  /*0250*/  ULEA UR5, UR6, UR5, 0x18 ;  /* 0x0000000506057291 */ /* 0x000fe2000f8ec0ff */
[----:B------:R-:W-:Y:S01]  /*0260*/  IMAD.SHL.U32 R2, R2, 0x20, RZ ;  /* 0x0000002002027824 */ /* 0x000fe200078e00ff */
[----:B------:R-:W-:-:S04]  /*0270*/  SHF.L.U32 R4, R5, R4, RZ ;  /* 0x0000000405047219 */ /* 0x000fc800000006ff */
[----:B------:R-:W-:-:S05]  /*0280*/  LOP3.LUT R3, R4, R3, RZ, 0xfc, !PT ;  /* 0x0000000304037212 */ /* 0x000fca00078efcff */
[----:B------:R2:W-:Y:S04]  /*0290*/  ATOMS.OR RZ, [UR5], R3 ;  /* 0x00000003ffff798c */ /* 0x0005e8000b000005 */
[----:B------:R2:W-:Y:S01]  /*02a0*/  STS [UR4], R2 ;  /* 0x00000002ff007988 */ /* 0x0005e20008000804 */
[----:B------:R-:W-:Y:S05]  /*02b0*/  BRA `(.L_x_2) ;  /* 0x0000000000107947 */ /* 0x000fea0003800000 */
.L_x_1:
[----:B------:R-:W-:Y:S01]  /*02c0*/  IMAD.MOV.U32 R3, RZ, RZ, -0x1 ;  /* 0xffffffffff037424 */ /* 0x000fe200078e00ff */
[----:B------:R-:W-:-:S04]  /*02d0*/  MOV R2, 0x300 ;  /* 0x0000030000027802 */ /* 0x000fc80000000f00 */
[----:B------:R2:W-:Y:S03]  /*02e0*/  STS [UR4], R3 ;  /* 0x00000003ff007988 */ /* 0x0005e60008000804 */
[----:B-12---:R-:W-:Y:S05]  /*02f0*/  CALL.REL.NOINC `($__internal_1_$__cuda_sm10x_tcgen05_guardrail_trap_phase_invalid_during_alloc) ;  /* 0x00000028004c7944 */ /* 0x006fea0003c00000 */
.L_x_2:
[----:B------:R-:W-:Y:S05]  /*0300*/  WARPSYNC.ALL ;  /* 0x0000000000007948 */ /* 0x000fea0003800000 */
[----:B------:R-:W-:Y:S01]  /*0310*/  NOP ;  /* 0x0000000000007918 */ /* 0x000fe20000000000 */
.L_x_0:
[----:B------:R-:W3:Y:S08]  /*0320*/  S2UR UR4, SR_CgaCtaId ;  /* 0x00000000000479c3 */ /* 0x000ef00000008800 */
[----:B------:R-:W-:Y:S01]  /*0330*/  BAR.SYNC.DEFER_BLOCKING 0x0 ;  /* 0x0000000000007b1d */ /* 0x000fe20000010000 */
[----:B------:R-:W-:-:S05]  /*0340*/  LOP3.LUT R68, R0, 0x7f, RZ, 0xc0, !PT ;  /* 0x0000007f00447812 */ /* 0x000fca00078ec0ff */
[----:B------:R-:W-:Y:S02]  /*0350*/  UMOV UR8, 0x400 ;  /* 0x0000040000087882 */ /* 0x000fe40000000000 */
[----:B--2---:R-:W2:Y:S08]  /*0360*/  LDC R3, c[0x0][0x398] ;  /* 0x0000e600ff037b82 */ /* 0x004eb00000000800 */
[----:B------:R-:W4:Y:S01]  /*0370*/  LDC R10, c[0x0][0x3a0] ;  /* 0x0000e800ff0a7b82 */ /* 0x000f220000000800 */
[----:B---3--:R-:W-:-:S07]  /*0380*/  ULEA UR8, UR4, UR8, 0x18 ;  /* 0x0000000804087291 */ /* 0x008fce000f8ec0ff */
[----:B------:R-:W3:Y:S02]  /*0390*/  S2UR UR15, SR_CTAID.Y ;  /* 0x00000000000f79c3 */ /* 0x000ee40000002600 */
[----:B------:R-:W5:Y:S06]  /*03a0*/  LDS R4, [UR8] ;  /* 0x00000008ff047984 */ /* 0x000f6c0008000800 */
[----:B------:R-:W-:Y:S06]  /*03b0*/  BAR.SYNC.DEFER_BLOCKING 0x0 ;  /* 0x0000000000007b1d */ /* 0x000fec0000010000 */
[----:B------:R-:W-:Y:S05]  /*03c0*/  @P2 BRA `(.L_x_5) ;  /* 0x0000000000182947 */ /* 0x000fea0003800000 */
[----:B------:R-:W-:Y:S01]  /*03d0*/  ELECT P0, URZ, PT ;  /* 0x0000000000ff782f */ /* 0x000fe20003800000 */
[----:B------:R-:W-:Y:S01]  /*03e0*/  IMAD.MOV.U32 R2, RZ, RZ, 0x1 ;  /* 0x00000001ff027424 */ /* 0x000fe200078e00ff */
[----:B------:R-:W-:Y:S01]  /*03f0*/  UMOV UR5, 0x40 ;  /* 0x0000004000057882 */ /* 0x000fe20000000000 */
[----:B------:R-:W-:Y:S01]  /*0400*/  UVIRTCOUNT.DEALLOC.SMPOOL 0x80 ;  /* 0x000000800000784c */ /* 0x000fe20000000000 */
[----:B------:R-:W-:-:S09]  /*0410*/  ULEA UR5, UR4, UR5, 0x18 ;  /* 0x0000000504057291 */ /* 0x000fd2000f8ec0ff */
[----:B------:R5:W-:Y:S03]  /*0420*/  @P0 STS.U8 [UR5], R2 ;  /* 0x00000002ff000988 */ /* 0x000be60008000005 */
.L_x_5:
[----:B------:R-:W5:Y:S01]  /*0430*/  S2UR UR4, SR_CTAID.Z ;  /* 0x00000000000479c3 */ /* 0x000f620000002700 */
[----:B------:R-:W4:Y:S01]  /*0440*/  LDCU UR5, c[0x0][0x370] ;  /* 0x00006e00ff0577ac */ /* 0x000f220008000800 */
[C---:B------:R-:W-:Y:S01]  /*0450*/  ISETP.GE.U32.AND P0, PT, R68.reuse, 0x20, PT ;  /* 0x000000204400780c */ /* 0x040fe20003f06070 */
[----:B--2--5:R-:W-:Y:S01]  /*0460*/  VIADD R2, R3, 0xffffffff ;  /* 0xffffffff03027836 */ /* 0x024fe20000000000 */
[C---:B------:R-:W-:Y:S01]  /*0470*/  ISETP.NE.U32.AND P3, PT, R68.reuse, RZ, PT ;  /* 0x000000ff4400720c */ /* 0x040fe20003f65070 */
[----:B------:R-:W2:Y:S01]  /*0480*/  LDCU UR6, c[0x0][0x374] ;  /* 0x00006e80ff0677ac */ /* 0x000ea20008000800 */
[----:B------:R-:W-:Y:S01]  /*0490*/  LEA R11, R68, UR8, 0x2 ;  /* 0x00000008440b7c11 */ /* 0x000fe2000f8e10ff */
[----:B----4-:R-:W-:Y:S01]  /*04a0*/  VIADD R12, R10, 0xffffffff ;  /* 0xffffffff0a0c7836 */ /* 0x010fe20000000000 */
[----:B------:R-:W4:Y:S01]  /*04b0*/  S2UR UR7, SR_CTAID.X ;  /* 0x00000000000779c3 */ /* 0x000f220000002500 */
[----:B------:R-:W5:Y:S01]  /*04c0*/  LDCU.64 UR20, c[0x0][0x3c0] ;  /* 0x00007800ff1477ac */ /* 0x000f620008000a00 */
[----:B------:R-:W-:Y:S01]  /*04d0*/  R2UR UR23, R4 ;  /* 0x00000000041772ca */ /* 0x000fe200000e0000 */
[----:B------:R-:W-:Y:S04]  /*04e0*/  BSSY.RECONVERGENT B0, `(.L_x_6) ;  /* 0x0000011000007945 */ /* 0x000fe80003800200 */
[----:B------:R3:W-:Y:S01]  /*04f0*/  @!P0 STS [R11], RZ ;  /* 0x000000ff0b008388 */ /* 0x0007e20000000800 */
[----:B------:R-:W-:-:S03]  /*0500*/  NOP ;  /* 0x0000000000007918 */ /* 0x000fc60000000000 */
[----:B------:R3:W-:Y:S02]  /*0510*/  @!P3 STS [UR8+0x24], R2 ;  /* 0x00002402ff00b988 */ /* 0x0007e40008000808 */
[----:B--23--:R-:W-:Y:S02]  /*0520*/  UIMAD UR4, UR4, UR6, UR15 ;  /* 0x00000006040472a4 */ /* 0x00cfe4000f8e020f */
[----:B------:R2:W-:Y:S02]  /*0530*/  @!P3 STS [UR8+0x20], R12 ;  /* 0x0000200cff00b988 */ /* 0x0005e40008000808 */
[----:B----4-:R-:W-:-:S04]  /*0540*/  UIMAD UR4, UR4, UR5, UR7 ;  /* 0x00000005040472a4 */ /* 0x010fc8000f8e0207 */
[----:B------:R-:W-:-:S04]  /*0550*/  UIMAD UR4, UR4, 0x180, URZ ;  /* 0x00000180040478a4 */ /* 0x000fc8000f8e02ff */
[----:B-----5:R-:W-:-:S04]  /*0560*/  UIADD3 UR24, UP0, UPT, UR4, UR20, URZ ;  /* 0x0000001404187290 */ /* 0x020fc8000ff1e0ff */
[----:B------:R-:W-:Y:S01]  /*0570*/  ULEA.HI.X.SX32 UR25, UR4, UR21, 0x1, UP0 ;  /* 0x0000001504197291 */ /* 0x000fe200080f0eff */
[----:B--2---:R-:W-:Y:S11]  /*0580*/  @P3 BRA `(.L_x_7) ;  /* 0x0000000000183947 */ /* 0x004ff60003800000 */
[----:B------:R-:W2:Y:S01]  /*0590*/  LDS R3, [UR8+0x8] ;  /* 0x00000808ff037984 */ /* 0x000ea20008000800 */
[----:B------:R-:W3:Y:S01]  /*05a0*/  LDC.64 R6, c[0x0][0x380] ;  /* 0x0000e000ff067b82 */ /* 0x000ee20000000a00 */
[----:B------:R-:W-:Y:S02]  /*05b0*/  IMAD.MOV.U32 R4, RZ, RZ, 0x70 ;  /* 0x00000070ff047424 */ /* 0x000fe400078e00ff */
[----:B---3--:R3:W-:Y:S03]  /*05c0*/  STS.64 [UR8], R6 ;  /* 0x00000006ff007988 */ /* 0x0087e60008000a08 */
[----:B--2---:R-:W-:-:S05]  /*05d0*/  LOP3.LUT R3, R3, 0x10, R4, 0xd8, !PT ;  /* 0x0000001003037812 */ /* 0x004fca00078ed804 */
[----:B------:R3:W-:Y:S02]  /*05e0*/  STS [UR8+0x8], R3 ;  /* 0x00000803ff007988 */ /* 0x0007e40008000808 */
.L_x_7:
[----:B------:R-:W-:Y:S05]  /*05f0*/  BSYNC.RECONVERGENT B0 ;  /* 0x0000000000007941 */ /* 0x000fea0003800200 */
.L_x_6:
[----:B------:R-:W-:Y:S04]  /*0600*/  BSSY.RECONVERGENT B0, `(.L_x_8) ;  /* 0x000000a000007945 */ /* 0x000fe80003800200 */
[----:B------:R-:W-:Y:S05]  /*0610*/  @P3 BRA `(.L_x_9) ;  /* 0x0000000000203947 */ /* 0x000fea0003800000 */
[----:B---3--:R-:W2:Y:S01]  /*0620*/  LDS R3, [UR8+0x34] ;  /* 0x00003408ff037984 */ /* 0x008ea20008000800 */
[----:B------:R-:W-:Y:S02]  /*0630*/  IMAD.MOV.U32 R4, RZ, RZ, 0x1f000000 ;  /* 0x1f000000ff047424 */ /* 0x000fe400078e00ff */
[----:B------:R-:W-:Y:S01]  /*0640*/  @!P3 IMAD.MOV.U32 R5, RZ, RZ, 0x3f ;  /* 0x0000003fff05b424 */ /* 0x000fe200078e00ff */
[----:B------:R-:W3:Y:S02]  /*0650*/  @!P3 LDS R6, [UR8+0x38] ;  /* 0x00003808ff06b984 */ /* 0x000ee40008000800 */
[----:B--2---:R-:W-:Y:S02]  /*0660*/  LOP3.LUT R3, R3, 0xff000000, R4, 0xb8, !PT ;  /* 0xff00000003037812 */ /* 0x004fe400078eb804 */
[----:B---3--:R-:W-:-:S03]  /*0670*/  @!P3 LOP3.LUT R4, R6, 0xff, R5, 0xb8, !PT ;  /* 0x000000ff0604b812 */ /* 0x008fc600078eb805 */
[----:B------:R2:W-:Y:S04]  /*0680*/  STS [UR8+0x34], R3 ;  /* 0x00003403ff007988 */ /* 0x0005e80008000808 */
[----:B------:R2:W-:Y:S02]  /*0690*/  @!P3 STS [UR8+0x38], R4 ;  /* 0x00003804ff00b988 */ /* 0x0005e40008000808 */
.L_x_9:
[----:B------:R-:W-:Y:S05]  /*06a0*/  BSYNC.RECONVERGENT B0 ;  /* 0x0000000000007941 */ /* 0x000fea0003800200 */
.L_x_8:
[----:B------:R-:W-:Y:S04]  /*06b0*/  BSSY.RECONVERGENT B0, `(.L_x_10) ;  /* 0x000000e000007945 */ /* 0x000fe80003800200 */
[----:B------:R-:W-:Y:S05]  /*06c0*/  @P3 BRA `(.L_x_11) ;  /* 0x0000000000303947 */ /* 0x000fea0003800000 */
[----:B--2---:R-:W2:Y:S01]  /*06d0*/  LDS R4, [UR8+0x34] ;  /* 0x00003408ff047984 */ /* 0x004ea20008000800 */
[----:B------:R-:W4:Y:S03]  /*06e0*/  LDC.64 R8, c[0x0][0x3a8] ;  /* 0x0000ea00ff087b82 */ /* 0x000f260000000a00 */
[----:B---3--:R-:W3:Y:S01]  /*06f0*/  LDS R3, [UR8+0x1c] ;  /* 0x00001c08ff037984 */ /* 0x008ee20008000800 */
[C---:B----4-:R-:W-:Y:S01]  /*0700*/  SHF.L.U64.HI R6, R8.reuse, 0x1, R9 ;  /* 0x0000000108067819 */ /* 0x050fe20000010209 */
[----:B------:R-:W-:-:S03]  /*0710*/  IMAD.SHL.U32 R5, R8, 0x2, RZ ;  /* 0x0000000208057824 */ /* 0x000fc600078e00ff */
[--C-:B------:R-:W-:Y:S02]  /*0720*/  SHF.R.U32.HI R8, RZ, 0x4, R6.reuse ;  /* 0x00000004ff087819 */ /* 0x100fe40000011606 */
[----:B------:R-:W-:-:S05]  /*0730*/  SHF.R.U64 R5, R5, 0x4, R6 ;  /* 0x0000000405057819 */ /* 0x000fca0000001206 */
[----:B------:R4:W-:Y:S01]  /*0740*/  STS [UR8+0xc], R5 ;  /* 0x00000c05ff007988 */ /* 0x0009e20008000808 */
[----:B--2---:R-:W-:Y:S02]  /*0750*/  LOP3.LUT R4, R4, 0x7, RZ, 0xb8, !PT ;  /* 0x0000000704047812 */ /* 0x004fe400078eb8ff */
[----:B---3--:R-:W-:-:S03]  /*0760*/  LOP3.LUT R3, R3, 0xf, R8, 0xb8, !PT ;  /* 0x0000000f03037812 */ /* 0x008fc600078eb808 */
[----:B------:R4:W-:Y:S04]  /*0770*/  STS [UR8+0x34], R4 ;  /* 0x00003404ff007988 */ /* 0x0009e80008000808 */
[----:B------:R4:W-:Y:S02]  /*0780*/  STS [UR8+0x1c], R3 ;  /* 0x00001c03ff007988 */ /* 0x0009e40008000808 */
.L_x_11:
[----:B------:R-:W-:Y:S05]  /*0790*/  BSYNC.RECONVERGENT B0 ;  /* 0x0000000000007941 */ /* 0x000fea0003800200 */
.L_x_10:
[----:B------:R-:W-:Y:S04]  /*07a0*/  BSSY.RECONVERGENT B1, `(.L_x_12) ;  /* 0x000001a000017945 */ /* 0x000fe80003800200 */
[----:B------:R-:W-:Y:S04]  /*07b0*/  BSSY.RELIABLE B0, `(.L_x_13) ;  /* 0x0000015000007945 */ /* 0x000fe80003800100 */
[----:B------:R-:W-:Y:S05]  /*07c0*/  @P3 BRA `(.L_x_14) ;  /* 0x0000000000203947 */ /* 0x000fea0003800000 */
[----:B--234-:R-:W2:Y:S02]  /*07d0*/  LDS R3, [UR8+0x34] ;  /* 0x00003408ff037984 */ /* 0x01cea40008000800 */
[----:B--2---:R-:W-:-:S05]  /*07e0*/  LOP3.LUT R3, R3, 0x38, RZ, 0xb8, !PT ;  /* 0x0000003803037812 */ /* 0x004fca00078eb8ff */
[----:B------:R2:W-:Y:S01]  /*07f0*/  STS [UR8+0x34], R3 ;  /* 0x00003403ff007988 */ /* 0x0005e20008000808 */
[----:B------:R-:W-:Y:S05]  /*0800*/  @P3 BRA `(.L_x_15) ;  /* 0x0000000000203947 */ /* 0x000fea0003800000 */
[----:B--2---:R-:W2:Y:S01]  /*0810*/  LDS R3, [UR8+0x8] ;  /* 0x00000808ff037984 */ /* 0x004ea20008000800 */
[----:B------:R-:W-:-:S05]  /*0820*/  IMAD.MOV.U32 R4, RZ, RZ, 0x780 ;  /* 0x00000780ff047424 */ /* 0x000fca00078e00ff */
[----:B--2---:R-:W-:-:S05]  /*0830*/  LOP3.LUT R3, R3, 0x500, R4, 0xd8, !PT ;  /* 0x0000050003037812 */ /* 0x004fca00078ed804 */
[----:B------:R5:W-:Y:S02]  /*0840*/  STS [UR8+0x8], R3 ;  /* 0x00000803ff007988 */ /* 0x000be40008000808 */
.L_x_14:
[----:B------:R-:W-:Y:S05]  /*0850*/  @P3 BRA `(.L_x_16) ;  /* 0x0000000000283947 */ /* 0x000fea0003800000 */
[----:B--2345:R-:W2:Y:S02]  /*0860*/  LDS R3, [UR8+0x8] ;  /* 0x00000808ff037984 */ /* 0x03cea40008000800 */
[----:B--2---:R-:W-:-:S05]  /*0870*/  LOP3.LUT R3, R3, 0x1800, RZ, 0xb8, !PT ;  /* 0x0000180003037812 */ /* 0x004fca00078eb8ff */
[----:B------:R3:W-:Y:S02]  /*0880*/  STS [UR8+0x8], R3 ;  /* 0x00000803ff007988 */ /* 0x0007e40008000808 */
.L_x_15:
[----:B------:R-:W-:Y:S05]  /*0890*/  @P3 BREAK.RELIABLE B0 ;  /* 0x0000000000003942 */ /* 0x000fea0003800100 */
[----:B------:R-:W-:Y:S05]  /*08a0*/  @P3 BRA `(.L_x_17) ;  /* 0x0000000000243947 */ /* 0x000fea0003800000 */
[----:B------:R-:W4:Y:S01]  /*08b0*/  LDS R4, [UR8+0x8] ;  /* 0x00000808ff047984 */ /* 0x000f220008000800 */
[----:B--23--:R-:W-:-:S05]  /*08c0*/  IMAD.MOV.U32 R3, RZ, RZ, 0x6000 ;  /* 0x00006000ff037424 */ /* 0x00cfca00078e00ff */
[----:B----4-:R-:W-:-:S04]  /*08d0*/  LOP3.LUT R3, R4, 0x4000, R3, 0xd8, !PT ;  /* 0x0000400004037812 */ /* 0x010fc800078ed803 */
[----:B------:R-:W-:-:S05]  /*08e0*/  LOP3.LUT R3, R3, 0x400000, RZ, 0xb8, !PT ;  /* 0x0040000003037812 */ /* 0x000fca00078eb8ff */
[----:B------:R2:W-:Y:S02]  /*08f0*/  STS [UR8+0x8], R3 ;  /* 0x00000803ff007988 */ /* 0x0005e40008000808 */
.L_x_16:
[----:B------:R-:W-:Y:S05]  /*0900*/  BSYNC.RELIABLE B0 ;  /* 0x0000000000007941 */ /* 0x000fea0003800100 */
.L_x_13:
[----:B--2345:R-:W2:Y:S02]  /*0910*/  @!P3 LDS R3, [UR8+0x8] ;  /* 0x00000808ff03b984 */ /* 0x03cea40008000800 */
[----:B--2---:R-:W-:-:S05]  /*0920*/  @!P3 LOP3.LUT R3, R3, 0x8000, RZ, 0xb8, !PT ;  /* 0x000080000303b812 */ /* 0x004fca00078eb8ff */
[----:B------:R4:W-:Y:S02]  /*0930*/  @!P3 STS [UR8+0x8], R3 ;  /* 0x00000803ff00b988 */ /* 0x0009e40008000808 */
.L_x_17:
[----:B------:R-:W-:Y:S05]  /*0940*/  BSYNC.RECONVERGENT B1 ;  /* 0x0000000000017941 */ /* 0x000fea0003800200 */
.L_x_12:
[----:B------:R-:W-:Y:S05]  /*0950*/  WARPSYNC.ALL ;  /* 0x0000000000007948 */ /* 0x000fea0003800000 */
[----:B------:R-:W-:Y:S01]  /*0960*/  NOP ;  /* 0x0000000000007918 */ /* 0x000fe20000000000 */
[----:B------:R-:W-:Y:S05]  /*0970*/  @P0 BRA `(.L_x_18) ;  /* 0x0000000000300947 */ /* 0x000fea0003800000 */
[----:B--234-:R-:W2:Y:S01]  /*0980*/  S2R R3, SR_LANEID ;  /* 0x0000000000037919 */ /* 0x01cea20000000000 */
[----:B------:R-:W-:Y:S05]  /*0990*/  WARPSYNC.ALL ;  /* 0x0000000000007948 */ /* 0x000fea0003800000 */
[----:B------:R-:W-:Y:S01]  /*09a0*/  NOP ;  /* 0x0000000000007918 */ /* 0x000fe20000000000 */
[----:B--2---:R-:W-:-:S05]  /*09b0*/  IMAD.SHL.U32 R3, R3, 0x4, RZ ;  /* 0x0000000403037824 */ /* 0x004fca00078e00ff */
[----:B------:R-:W2:Y:S01]  /*09c0*/  LDS R7, [R3+UR8] ;  /* 0x0000000803077984 */ /* 0x000ea20008000800 */
[----:B------:R-:W-:-:S05]  /*09d0*/  IADD3 R4, P1, PT, R3, UR24, RZ ;  /* 0x0000001803047c10 */ /* 0x000fca000ff3e0ff */
[----:B------:R-:W-:-:S05]  /*09e0*/  IMAD.X R5, RZ, RZ, UR25, P1 ;  /* 0x00000019ff057e24 */ /* 0x000fca00088e06ff */
[----:B--2---:R5:W2:Y:S01]  /*09f0*/  ATOMG.E.EXCH.STRONG.GPU PT, RZ, [R4], R7 ;  /* 0x0000000704ff73a8 */ /* 0x004aa200041ee100 */
[----:B------:R-:W-:-:S04]  /*0a00*/  DEPBAR {5,4,3,2,1,0} ;  /* 0x0000003f0000791a */ /* 0x000fc80000000000 */
[----:B------:R-:W3:Y:S02]  /*0a10*/  CCTL.E.C.LDCU.IV.DEEP [UR24] ;  /* 0x0000000018007540 */ /* 0x000ee40009c08000 */
[----:B---3--:R5:W-:Y:S01]  /*0a20*/  UTMACCTL.IV [UR24] ;  /* 0x00000000180079b9 */ /* 0x008be20008000000 */
[----:B------:R-:W-:Y:S01]  /*0a30*/  NOP ;  /* 0x0000000000007918 */ /* 0x000fe20000000000 */
.L_x_18:
[----:B------:R-:W-:Y:S05]  /*0a40*/  @P0 BRA `(.L_x_19) ;  /* 0x00000000000c0947 */ /* 0x000fea0003800000 */
[----:B------:R0:W-:Y:S01]  /*0a50*/  UTMACMDFLUSH ;  /* 0x00000000000079b7 */ /* 0x0001e20000000000 */
[----:B------:R-:W-:Y:S05]  /*0a60*/  @P0 BRA `(.L_x_19) ;  /* 0x0000000000040947 */ /* 0x000fea0003800000 */
[----:B------:R-:W-:-:S04]  /*0a70*/  DEPBAR.LE SB0, 0x0 ;  /* 0x000080000000791a */ /* 0x000fc80000000000 */
.L_x_19:
[----:B------:R-:W-:Y:S05]  /*0a80*/  WARPSYNC.ALL ;  /* 0x0000000000007948 */ /* 0x000fea0003800000 */
[----:B------:R-:W-:Y:S01]  /*0a90*/  NOP ;  /* 0x0000000000007918 */ /* 0x000fe20000000000 */
[----:B--2---:R-:W-:Y:S06]  /*0aa0*/  BAR.SYNC.DEFER_BLOCKING 0x0 ;  /* 0x0000000000007b1d */ /* 0x004fec0000010000 */
[----:B------:R-:W-:Y:S02]  /*0ab0*/  BSSY.RECONVERGENT B1, `(.L_x_20) ;  /* 0x000000b000017945 */ /* 0x000fe40003800200 */
[----:B------:R-:W-:Y:S06]  /*0ac0*/  BAR.SYNC.DEFER_BLOCKING 0x0 ;  /* 0x0000000000007b1d */ /* 0x000fec0000010000 */
[----:B------:R2:W-:Y:S01]  /*0ad0*/  @!P0 STS [R11], RZ ;  /* 0x000000ff0b008388 */ /* 0x0005e20000000800 */
[----:B------:R-:W-:Y:S01]  /*0ae0*/  NOP ;  /* 0x0000000000007918 */ /* 0x000fe20000000000 */
[----:B------:R-:W-:Y:S05]  /*0af0*/  @P3 BRA `(.L_x_21) ;  /* 0x0000000000183947 */ /* 0x000fea0003800000 */
[----:B---34-:R-:W3:Y:S01]  /*0b00*/  LDS R3, [UR8+0x8] ;  /* 0x00000808ff037984 */ /* 0x018ee20008000800 */
[----:B-----5:R-:W4:Y:S01]  /*0b10*/  LDC.64 R6, c[0x0][0x388] ;  /* 0x0000e200ff067b82 */ /* 0x020f220000000a00 */
[----:B------:R-:W-:Y:S02]  /*0b20*/  IMAD.MOV.U32 R4, RZ, RZ, 0x70 ;  /* 0x00000070ff047424 */ /* 0x000fe400078e00ff */
[----:B----4-:R4:W-:Y:S03]  /*0b30*/  STS.64 [UR8], R6 ;  /* 0x00000006ff007988 */ /* 0x0109e60008000a08 */
[----:B---3--:R-:W-:-:S05]  /*0b40*/  LOP3.LUT R3, R3, 0x10, R4, 0xd8, !PT ;  /* 0x0000001003037812 */ /* 0x008fca00078ed804 */
[----:B------:R4:W-:Y:S02]  /*0b50*/  STS [UR8+0x8], R3 ;  /* 0x00000803ff007988 */ /* 0x0009e40008000808 */
.L_x_21:
[----:B-----5:R-:W-:Y:S05]  /*0b60*/  BSYNC.RECONVERGENT B1 ;  /* 0x0000000000017941 */ /* 0x020fea0003800200 */
.L_x_20:
[----:B------:R-:W-:Y:S04]  /*0b70*/  BSSY.RECONVERGENT B2, `(.L_x_22) ;  /* 0x000000f000027945 */ /* 0x000fe80003800200 */
[----:B------:R-:W-:Y:S04]  /*0b80*/  BSSY.RELIABLE B1, `(.L_x_23) ;  /* 0x000000c000017945 */ /* 0x000fe80003800100 */
[----:B------:R-:W-:Y:S05]  /*0b90*/  @P3 BRA `(.L_x_24) ;  /* 0x0000000000283947 */ /* 0x000fea0003800000 */
[----:B---34-:R-:W3:Y:S01]  /*0ba0*/  LDS R3, [UR8+0x34] ;  /* 0x00003408ff037984 */ /* 0x018ee20008000800 */
[----:B------:R-:W-:Y:S01]  /*0bb0*/  IMAD.MOV.U32 R4, RZ, RZ, 0x1f000000 ;  /* 0x1f000000ff047424 */ /* 0x000fe200078e00ff */
[----:B------:R-:W-:Y:S05]  /*0bc0*/  @P3 BREAK.RELIABLE B1 ;  /* 0x0000000000013942 */ /* 0x000fea0003800100 */
[----:B---3--:R-:W-:-:S05]  /*0bd0*/  LOP3.LUT R3, R3, 0xff000000, R4, 0xb8, !PT ;  /* 0xff00000003037812 */ /* 0x008fca00078eb804 */
[----:B------:R3:W-:Y:S01]  /*0be0*/  STS [UR8+0x34], R3 ;  /* 0x00003403ff007988 */ /* 0x0007e20008000808 */
[----:B------:R-:W-:Y:S05]  /*0bf0*/  @P3 BRA `(.L_x_25) ;  /* 0x0000000000183947 */ /* 0x000fea0003800000 */
[----:B------:R-:W4:Y:S01]  /*0c00*/  LDS R4, [UR8+0x38] ;  /* 0x00003808ff047984 */ /* 0x000f220008000800 */
[----:B---3--:R-:W-:-:S05]  /*0c10*/  IMAD.MOV.U32 R3, RZ, RZ, 0x7f ;  /* 0x0000007fff037424 */ /* 0x008fca00078e00ff */
[----:B----4-:R-:W-:-:S05]  /*0c20*/  LOP3.LUT R3, R4, 0xff, R3, 0xb8, !PT ;  /* 0x000000ff04037812 */ /* 0x010fca00078eb803 */
[----:B------:R5:W-:Y:S02]  /*0c30*/  STS [UR8+0x38], R3 ;  /* 0x00003803ff007988 */ /* 0x000be40008000808 */
.L_x_24:
[----:B------:R-:W-:Y:S05]  /*0c40*/  BSYNC.RELIABLE B1 ;  /* 0x0000000000017941 */ /* 0x000fea0003800100 */
.L_x_23:
[----:B------:R2:W-:Y:S02]  /*0c50*/  @!P3 STS [UR8+0x20], R12 ;  /* 0x0000200cff00b988 */ /* 0x0005e40008000808 */
.L_x_25:
[----:B------:R-:W-:Y:S05]  /*0c60*/  BSYNC.RECONVERGENT B2 ;  /* 0x0000000000027941 */ /* 0x000fea0003800200 */
.L_x_22:
[----:B------:R-:W-:Y:S05]  /*0c70*/  WARPSYNC.ALL ;  /* 0x0000000000007948 */ /* 0x000fea0003800000 */
[----:B------:R-:W-:Y:S01]  /*0c80*/  NOP ;  /* 0x0000000000007918 */ /* 0x000fe20000000000 */
[----:B---345:R-:W3:Y:S01]  /*0c90*/  LDC R3, c[0x0][0x39c] ;  /* 0x0000e700ff037b82 */ /* 0x038ee20000000800 */
[----:B------:R-:W-:Y:S01]  /*0ca0*/  BSSY.RECONVERGENT B2, `(.L_x_26) ;  /* 0x0000010000027945 */ /* 0x000fe20003800200 */
[----:B---3--:R-:W-:-:S05]  /*0cb0*/  VIADD R3, R3, 0xffffffff ;  /* 0xffffffff03037836 */ /* 0x008fca0000000000 */
[----:B------:R3:W-:Y:S01]  /*0cc0*/  @!P3 STS [UR8+0x24], R3 ;  /* 0x00002403ff00b988 */ /* 0x0007e20008000808 */
[----:B------:R-:W-:Y:S05]  /*0cd0*/  @P3 BRA `(.L_x_27) ;  /* 0x0000000000303947 */ /* 0x000fea0003800000 */
[----:B------:R-:W4:Y:S01]  /*0ce0*/  LDS R5, [UR8+0x34] ;  /* 0x00003408ff057984 */ /* 0x000f220008000800 */
[----:B------:R-:W5:Y:S03]  /*0cf0*/  LDC.64 R6, c[0x0][0x3b0] ;  /* 0x0000ec00ff067b82 */ /* 0x000f660000000a00 */
[----:B------:R-:W2:Y:S01]  /*0d00*/  LDS R4, [UR8+0x1c] ;  /* 0x00001c08ff047984 */ /* 0x000ea20008000800 */
[C---:B-----5:R-:W-:Y:S01]  /*0d10*/  SHF.L.U64.HI R7, R6.reuse, 0x1, R7 ;  /* 0x0000000106077819 */ /* 0x060fe20000010207 */
[----:B------:R-:W-:-:S03]  /*0d20*/  IMAD.SHL.U32 R6, R6, 0x2, RZ ;  /* 0x0000000206067824 */ /* 0x000fc600078e00ff */
[--C-:B------:R-:W-:Y:S02]  /*0d30*/  SHF.R.U32.HI R9, RZ, 0x4, R7.reuse ;  /* 0x00000004ff097819 */ /* 0x100fe40000011607 */
[----:B------:R-:W-:-:S05]  /*0d40*/  SHF.R.U64 R6, R6, 0x4, R7 ;  /* 0x0000000406067819 */ /* 0x000fca0000001207 */
[----:B------:R5:W-:Y:S01]  /*0d50*/  STS [UR8+0xc], R6 ;  /* 0x00000c06ff007988 */ /* 0x000be20008000808 */
[----:B----4-:R-:W-:Y:S02]  /*0d60*/  LOP3.LUT R5, R5, 0x7, RZ, 0xb8, !PT ;  /* 0x0000000705057812 */ /* 0x010fe400078eb8ff */
[----:B--2---:R-:W-:-:S03]  /*0d70*/  LOP3.LUT R4, R4, 0xf, R9, 0xb8, !PT ;  /* 0x0000000f04047812 */ /* 0x004fc600078eb809 */
[----:B------:R5:W-:Y:S04]  /*0d80*/  STS [UR8+0x34], R5 ;  /* 0x00003405ff007988 */ /* 0x000be80008000808 */
[----:B------:R5:W-:Y:S02]  /*0d90*/  STS [UR8+0x1c], R4 ;  /* 0x00001c04ff007988 */ /* 0x000be40008000808 */
.L_x_27:
[----:B------:R-:W-:Y:S05]  /*0da0*/  BSYNC.RECONVERGENT B2 ;  /* 0x0000000000027941 */ /* 0x000fea0003800200 */
.L_x_26:
[----:B------:R-:W-:Y:S04]  /*0db0*/  BSSY.RECONVERGENT B3, `(.L_x_28) ;  /* 0x000001a000037945 */ /* 0x000fe80003800200 */
[----:B------:R-:W-:Y:S04]  /*0dc0*/  BSSY.RELIABLE B2, `(.L_x_29) ;  /* 0x0000015000027945 */ /* 0x000fe80003800100 */
[----:B------:R-:W-:Y:S05]  /*0dd0*/  @P3 BRA `(.L_x_30) ;  /* 0x0000000000203947 */ /* 0x000fea0003800000 */
[----:B-----5:R-:W4:Y:S02]  /*0de0*/  LDS R4, [UR8+0x34] ;  /* 0x00003408ff047984 */ /* 0x020f240008000800 */
[----:B----4-:R-:W-:-:S05]  /*0df0*/  LOP3.LUT R4, R4, 0x38, RZ, 0xb8, !PT ;  /* 0x0000003804047812 */ /* 0x010fca00078eb8ff */
[----:B------:R4:W-:Y:S01]  /*0e00*/  STS [UR8+0x34], R4 ;  /* 0x00003404ff007988 */ /* 0x0009e20008000808 */
[----:B------:R-:W-:Y:S05]  /*0e10*/  @P3 BRA `(.L_x_31) ;  /* 0x0000000000203947 */ /* 0x000fea0003800000 */
[----:B----4-:R-:W4:Y:S01]  /*0e20*/  LDS R4, [UR8+0x8] ;  /* 0x00000808ff047984 */ /* 0x010f220008000800 */
[----:B------:R-:W-:-:S05]  /*0e30*/  IMAD.MOV.U32 R5, RZ, RZ, 0x780 ;  /* 0x00000780ff057424 */ /* 0x000fca00078e00ff */
[----:B----4-:R-:W-:-:S05]  /*0e40*/  LOP3.LUT R4, R4, 0x500, R5, 0xd8, !PT ;  /* 0x0000050004047812 */ /* 0x010fca00078ed805 */
[----:B------:R4:W-:Y:S02]  /*0e50*/  STS [UR8+0x8], R4 ;  /* 0x00000804ff007988 */ /* 0x0009e40008000808 */
.L_x_30:
[----:B------:R-:W-:Y:S05]  /*0e60*/  @P3 BRA `(.L_x_32) ;  /* 0x0000000000283947 */ /* 0x000fea0003800000 */
[----:B----45:R-:W4:Y:S02]  /*0e70*/  LDS R4, [UR8+0x8] ;  /* 0x00000808ff047984 */ /* 0x030f240008000800 */
[----:B----4-:R-:W-:-:S05]  /*0e80*/  LOP3.LUT R4, R4, 0x1800, RZ, 0xb8, !PT ;  /* 0x0000180004047812 */ /* 0x010fca00078eb8ff */
[----:B------:R5:W-:Y:S02]  /*0e90*/  STS [UR8+0x8], R4 ;  /* 0x00000804ff007988 */ /* 0x000be40008000808 */
.L_x_31:
[----:B------:R-:W-:Y:S05]  /*0ea0*/  @P3 BREAK.RELIABLE B2 ;  /* 0x0000000000023942 */ /* 0x000fea0003800100 */
[----:B------:R-:W-:Y:S05]  /*0eb0*/  @P3 BRA `(.L_x_33) ;  /* 0x0000000000243947 */ /* 0x000fea0003800000 */
[----:B----45:R-:W4:Y:S01]  /*0ec0*/  LDS R4, [UR8+0x8] ;  /* 0x00000808ff047984 */ /* 0x030f220008000800 */
[----:B------:R-:W-:-:S05]  /*0ed0*/  IMAD.MOV.U32 R5, RZ, RZ, 0x6000 ;  /* 0x00006000ff057424 */ /* 0x000fca00078e00ff */
[----:B----4-:R-:W-:-:S04]  /*0ee0*/  LOP3.LUT R4, R4, 0x4000, R5, 0xd8, !PT ;  /* 0x0000400004047812 */ /* 0x010fc800078ed805 */
[----:B------:R-:W-:-:S05]  /*0ef0*/  LOP3.LUT R4, R4, 0x400000, RZ, 0xb8, !PT ;  /* 0x0040000004047812 */ /* 0x000fca00078eb8ff */
[----:B------:R4:W-:Y:S02]  /*0f00*/  STS [UR8+0x8], R4 ;  /* 0x00000804ff007988 */ /* 0x0009e40008000808 */
.L_x_32:
[----:B------:R-:W-:Y:S05]  /*0f10*/  BSYNC.RELIABLE B2 ;  /* 0x0000000000027941 */ /* 0x000fea0003800100 */
.L_x_29:
[----:B----45:R-:W4:Y:S02]  /*0f20*/  @!P3 LDS R4, [UR8+0x8] ;  /* 0x00000808ff04b984 */ /* 0x030f240008000800 */
[----:B----4-:R-:W-:-:S05]  /*0f30*/  @!P3 LOP3.LUT R4, R4, 0x8000, RZ, 0xb8, !PT ;  /* 0x000080000404b812 */ /* 0x010fca00078eb8ff */
[----:B------:R4:W-:Y:S02]  /*0f40*/  @!P3 STS [UR8+0x8], R4 ;  /* 0x00000804ff00b988 */ /* 0x0009e40008000808 */
.L_x_33:
[----:B------:R-:W-:Y:S05]  /*0f50*/  BSYNC.RECONVERGENT B3 ;  /* 0x0000000000037941 */ /* 0x000fea0003800200 */
.L_x_28:
[----:B------:R-:W-:Y:S05]  /*0f60*/  WARPSYNC.ALL ;  /* 0x0000000000007948 */ /* 0x000fea0003800000 */
[----:B------:R-:W-:Y:S01]  /*0f70*/  NOP ;  /* 0x0000000000007918 */ /* 0x000fe20000000000 */
[----:B------:R-:W-:-:S04]  /*0f80*/  UIADD3 UR5, UPT, UPT, UR4, 0x80, URZ ;  /* 0x0000008004057890 */ /* 0x000fc8000fffe0ff */
[----:B------:R-:W-:-:S04]  /*0f90*/  UIADD3 UR26, UP0, UPT, UR5, UR20, URZ ;  /* 0x00000014051a7290 */ /* 0x000fc8000ff1e0ff */
[----:B------:R-:W-:Y:S01]  /*0fa0*/  ULEA.HI.X.SX32 UR27, UR5, UR21, 0x1, UP0 ;  /* 0x00000015051b7291 */ /* 0x000fe200080f0eff */
[----:B------:R-:W-:Y:S11]  /*0fb0*/  @P0 BRA `(.L_x_34) ;  /* 0x0000000000300947 */ /* 0x000ff60003800000 */
[----:B----45:R-:W4:Y:S01]  /*0fc0*/  S2R R4, SR_LANEID ;  /* 0x0000000000047919 */ /* 0x030f220000000000 */
[----:B------:R-:W-:Y:S05]  /*0fd0*/  WARPSYNC.ALL ;  /* 0x0000000000007948 */ /* 0x000fea0003800000 */
[----:B------:R-:W-:Y:S01]  /*0fe0*/  NOP ;  /* 0x0000000000007918 */ /* 0x000fe20000000000 */
[----:B----4-:R-:W-:-:S05]  /*0ff0*/  IMAD.SHL.U32 R6, R4, 0x4, RZ ;  /* 0x0000000404067824 */ /* 0x010fca00078e00ff */
[----:B------:R-:W4:Y:S01]  /*1000*/  LDS R7, [R6+UR8] ;  /* 0x0000000806077984 */ /* 0x000f220008000800 */
[----:B------:R-:W-:-:S05]  /*1010*/  IADD3 R4, P1, PT, R6, UR26, RZ ;  /* 0x0000001a06047c10 */ /* 0x000fca000ff3e0ff */
[----:B------:R-:W-:-:S05]  /*1020*/  IMAD.X R5, RZ, RZ, UR27, P1 ;  /* 0x0000001bff057e24 */ /* 0x000fca00088e06ff */
[----:B----4-:R4:W5:Y:S01]  /*1030*/  ATOMG.E.EXCH.STRONG.GPU PT, RZ, [R4], R7 ;  /* 0x0000000704ff73a8 */ /* 0x01096200041ee100 */
[----:B------:R-:W-:-:S04]  /*1040*/  DEPBAR {5,4,3,2,1,0} ;  /* 0x0000003f0000791a */ /* 0x000fc80000000000 */
[----:B------:R-:W2:Y:S02]  /*1050*/  CCTL.E.C.LDCU.IV.DEEP [UR26] ;  /* 0x000000001a007540 */ /* 0x000ea40009c08000 */
[----:B--2---:R4:W-:Y:S01]  /*1060*/  UTMACCTL.IV [UR26] ;  /* 0x000000001a0079b9 */ /* 0x0049e20008000000 */
[----:B------:R-:W-:Y:S01]  /*1070*/  NOP ;  /* 0x0000000000007918 */ /* 0x000fe20000000000 */
.L_x_34:
[----:B------:R-:W-:Y:S05]  /*1080*/  @P0 BRA `(.L_x_35) ;  /* 0x00000000000c0947 */ /* 0x000fea0003800000 */
[----:B------:R0:W-:Y:S01]  /*1090*/  UTMACMDFLUSH ;  /* 0x00000000000079b7 */ /* 0x0001e20000000000 */
[----:B------:R-:W-:Y:S05]  /*10a0*/  @P0 BRA `(.L_x_35) ;  /* 0x0000000000040947 */ /* 0x000fea0003800000 */
[----:B------:R-:W-:-:S04]  /*10b0*/  DEPBAR.LE SB0, 0x0 ;  /* 0x000080000000791a */ /* 0x000fc80000000000 */
.L_x_35:
[----:B------:R-:W-:Y:S05]  /*10c0*/  WARPSYNC.ALL ;  /* 0x0000000000007948 */ /* 0x000fea0003800000 */
[----:B------:R-:W-:Y:S01]  /*10d0*/  NOP ;  /* 0x0000000000007918 */ /* 0x000fe20000000000 */
[----:B-----5:R-:W-:Y:S06]  /*10e0*/  BAR.SYNC.DEFER_BLOCKING 0x0 ;  /* 0x0000000000007b1d */ /* 0x020fec0000010000 */
[----:B------:R-:W-:Y:S02]  /*10f0*/  BSSY.RECONVERGENT B3, `(.L_x_36) ;  /* 0x000000b000037945 */ /* 0x000fe40003800200 */
[----:B------:R-:W-:Y:S06]  /*1100*/  BAR.SYNC.DEFER_BLOCKING 0x0 ;  /* 0x0000000000007b1d */ /* 0x000fec0000010000 */
[----:B------:R5:W-:Y:S01]  /*1110*/  @!P0 STS [R11], RZ ;  /* 0x000000ff0b008388 */ /* 0x000be20000000800 */
[----:B------:R-:W-:Y:S01]  /*1120*/  NOP ;  /* 0x0000000000007918 */ /* 0x000fe20000000000 */
[----:B------:R-:W-:Y:S05]  /*1130*/  @P3 BRA `(.L_x_37) ;  /* 0x0000000000183947 */ /* 0x000fea0003800000 */
[----:B----4-:R-:W4:Y:S01]  /*1140*/  LDS R4, [UR8+0x8] ;  /* 0x00000808ff047984 */ /* 0x010f220008000800 */
[----:B------:R-:W2:Y:S01]  /*1150*/  LDC.64 R6, c[0x0][0x390] ;  /* 0x0000e400ff067b82 */ /* 0x000ea20000000a00 */
[----:B------:R-:W-:Y:S02]  /*1160*/  IMAD.MOV.U32 R5, RZ, RZ, 0x70 ;  /* 0x00000070ff057424 */ /* 0x000fe400078e00ff */
[----:B--2---:R2:W-:Y:S03]  /*1170*/  STS.64 [UR8], R6 ;  /* 0x00000006ff007988 */ /* 0x0045e60008000a08 */
[----:B----4-:R-:W-:-:S05]  /*1180*/  LOP3.LUT R4, R4, 0x10, R5, 0xd8, !PT ;  /* 0x0000001004047812 */ /* 0x010fca00078ed805 */
[----:B------:R2:W-:Y:S02]  /*1190*/  STS [UR8+0x8], R4 ;  /* 0x00000804ff007988 */ /* 0x0005e40008000808 */
.L_x_37:
[----:B----4-:R-:W-:Y:S05]  /*11a0*/  BSYNC.RECONVERGENT B3 ;  /* 0x0000000000037941 */ /* 0x010fea0003800200 */
.L_x_36:
[----:B------:R-:W-:Y:S04]  /*11b0*/  BSSY.RECONVERGENT B4, `(.L_x_38) ;  /* 0x0000011000047945 */ /* 0x000fe80003800200 */
[----:B------:R-:W-:Y:S04]  /*11c0*/  BSSY.RELIABLE B3, `(.L_x_39) ;  /* 0x000000e000037945 */ /* 0x000fe80003800100 */
[----:B------:R-:W-:Y:S05]  /*11d0*/  @P3 BRA `(.L_x_40) ;  /* 0x0000000000243947 */ /* 0x000fea0003800000 */
[----:B--2---:R-:W2:Y:S01]  /*11e0*/  LDS R4, [UR8+0x34] ;  /* 0x00003408ff047984 */ /* 0x004ea20008000800 */
[----:B------:R-:W-:-:S05]  /*11f0*/  IMAD.MOV.U32 R5, RZ, RZ, 0x3f000000 ;  /* 0x3f000000ff057424 */ /* 0x000fca00078e00ff */
[----:B--2---:R-:W-:-:S05]  /*1200*/  LOP3.LUT R4, R4, 0xff000000, R5, 0xb8, !PT ;  /* 0xff00000004047812 */ /* 0x004fca00078eb805 */
[----:B------:R2:W-:Y:S01]  /*1210*/  STS [UR8+0x34], R4 ;  /* 0x00003404ff007988 */ /* 0x0005e20008000808 */
[----:B------:R-:W-:Y:S05]  /*1220*/  @P3 BRA `(.L_x_41) ;  /* 0x00000000001c3947 */ /* 0x000fea0003800000 */
[----:B--2---:R-:W2:Y:S01]  /*1230*/  LDS R4, [UR8+0x38] ;  /* 0x00003808ff047984 */ /* 0x004ea20008000800 */
[----:B------:R-:W-:-:S05]  /*1240*/  IMAD.MOV.U32 R5, RZ, RZ, 0x3f ;  /* 0x0000003fff057424 */ /* 0x000fca00078e00ff */
[----:B--2---:R-:W-:-:S05]  /*1250*/  LOP3.LUT R4, R4, 0xff, R5, 0xb8, !PT ;  /* 0x000000ff04047812 */ /* 0x004fca00078eb805 */
[----:B------:R4:W-:Y:S02]  /*1260*/  STS [UR8+0x38], R4 ;  /* 0x00003804ff007988 */ /* 0x0009e40008000808 */
.L_x_40:
[----:B------:R-:W-:Y:S05]  /*1270*/  @P3 BREAK.RELIABLE B3 ;  /* 0x0000000000033942 */ /* 0x000fea0003800100 */
[----:B------:R-:W-:Y:S05]  /*1280*/  @P3 BRA `(.L_x_42) ;  /* 0x00000000000c3947 */ /* 0x000fea0003800000 */
[----:B------:R2:W-:Y:S02]  /*1290*/  STS [UR8+0x20], R3 ;  /* 0x00002003ff007988 */ /* 0x0005e40008000808 */
.L_x_41:
[----:B------:R-:W-:Y:S05]  /*12a0*/  BSYNC.RELIABLE B3 ;  /* 0x0000000000037941 */ /* 0x000fea0003800100 */
.L_x_39:
[----:B------:R2:W-:Y:S02]  /*12b0*/  @!P3 STS [UR8+0x24], R2 ;  /* 0x00002402ff00b988 */ /* 0x0005e40008000808 */
.L_x_42:
[----:B------:R-:W-:Y:S05]  /*12c0*/  BSYNC.RECONVERGENT B4 ;  /* 0x0000000000047941 */ /* 0x000fea0003800200 */
.L_x_38:
[----:B------:R-:W-:Y:S05]  /*12d0*/  WARPSYNC.ALL ;  /* 0x0000000000007948 */ /* 0x000fea0003800000 */
[----:B------:R-:W-:Y:S01]  /*12e0*/  NOP ;  /* 0x0000000000007918 */ /* 0x000fe20000000000 */
[----:B------:R-:W-:Y:S04]  /*12f0*/  BSSY.RECONVERGENT B4, `(.L_x_43) ;  /* 0x000000e000047945 */ /* 0x000fe80003800200 */
[----:B------:R-:W-:Y:S05]  /*1300*/  @P3 BRA `(.L_x_44) ;  /* 0x0000000000303947 */ /* 0x000fea0003800000 */
[----:B--23--:R-:W2:Y:S01]  /*1310*/  LDS R3, [UR8+0x34] ;  /* 0x00003408ff037984 */ /* 0x00cea20008000800 */
[----:B----4-:R-:W3:Y:S03]  /*1320*/  LDC.64 R4, c[0x0][0x3b8] ;  /* 0x0000ee00ff047b82 */ /* 0x010ee60000000a00 */
[----:B------:R-:W4:Y:S01]  /*1330*/  LDS R2, [UR8+0x1c] ;  /* 0x00001c08ff027984 */ /* 0x000f220008000800 */
[C---:B---3--:R-:W-:Y:S01]  /*1340*/  SHF.L.U64.HI R5, R4.reuse, 0x1, R5 ;  /* 0x0000000104057819 */ /* 0x048fe20000010205 */
[----:B------:R-:W-:-:S03]  /*1350*/  IMAD.SHL.U32 R4, R4, 0x2, RZ ;  /* 0x0000000204047824 */ /* 0x000fc600078e00ff */
[--C-:B------:R-:W-:Y:S02]  /*1360*/  SHF.R.U32.HI R7, RZ, 0x4, R5.reuse ;  /* 0x00000004ff077819 */ /* 0x100fe40000011605 */
[----:B------:R-:W-:-:S05]  /*1370*/  SHF.R.U64 R4, R4, 0x4, R5 ;  /* 0x0000000404047819 */ /* 0x000fca0000001205 */
[----:B------:R3:W-:Y:S01]  /*1380*/  STS [UR8+0xc], R4 ;  /* 0x00000c04ff007988 */ /* 0x0007e20008000808 */
[----:B--2---:R-:W-:Y:S02]  /*1390*/  LOP3.LUT R3, R3, 0x7, RZ, 0xb8, !PT ;  /* 0x0000000703037812 */ /* 0x004fe400078eb8ff */
[----:B----4-:R-:W-:-:S03]  /*13a0*/  LOP3.LUT R2, R2, 0xf, R7, 0xb8, !PT ;  /* 0x0000000f02027812 */ /* 0x010fc600078eb807 */
[----:B------:R3:W-:Y:S04]  /*13b0*/  STS [UR8+0x34], R3 ;  /* 0x00003403ff007988 */ /* 0x0007e80008000808 */
[----:B------:R3:W-:Y:S02]  /*13c0*/  STS [UR8+0x1c], R2 ;  /* 0x00001c02ff007988 */ /* 0x0007e40008000808 */
.L_x_44:
[----:B------:R-:W-:Y:S05]  /*13d0*/  BSYNC.RECONVERGENT B4 ;  /* 0x0000000000047941 */ /* 0x000fea0003800200 */
.L_x_43:
[----:B------:R-:W-:Y:S04]  /*13e0*/  BSSY.RECONVERGENT B5, `(.L_x_45) ;  /* 0x000001a000057945 */ /* 0x000fe80003800200 */
[----:B------:R-:W-:Y:S04]  /*13f0*/  BSSY.RELIABLE B4, `(.L_x_46) ;  /* 0x0000015000047945 */ /* 0x000fe80003800100 */
[----:B------:R-:W-:Y:S05]  /*1400*/  @P3 BRA `(.L_x_47) ;  /* 0x0000000000203947 */ /* 0x000fea0003800000 */
[----:B--23--:R-:W2:Y:S02]  /*1410*/  LDS R2, [UR8+0x34] ;  /* 0x00003408ff027984 */ /* 0x00cea40008000800 */
[----:B--2---:R-:W-:-:S05]  /*1420*/  LOP3.LUT R2, R2, 0x38, RZ, 0xb8, !PT ;  /* 0x0000003802027812 */ /* 0x004fca00078eb8ff */
[----:B------:R2:W-:Y:S01]  /*1430*/  STS [UR8+0x34], R2 ;  /* 0x00003402ff007988 */ /* 0x0005e20008000808 */
[----:B------:R-:W-:Y:S05]  /*1440*/  @P3 BRA `(.L_x_48) ;  /* 0x0000000000203947 */ /* 0x000fea0003800000 */
[----:B--2---:R-:W2:Y:S01]  /*1450*/  LDS R2, [UR8+0x8] ;  /* 0x00000808ff027984 */ /* 0x004ea20008000800 */
[----:B------:R-:W-:-:S05]  /*1460*/  IMAD.MOV.U32 R3, RZ, RZ, 0x780 ;  /* 0x00000780ff037424 */ /* 0x000fca00078e00ff */
[----:B--2---:R-:W-:-:S05]  /*1470*/  LOP3.LUT R2, R2, 0x500, R3, 0xd8, !PT ;  /* 0x0000050002027812 */ /* 0x004fca00078ed803 */
[----:B------:R2:W-:Y:S02]  /*1480*/  STS [UR8+0x8], R2 ;  /* 0x00000802ff007988 */ /* 0x0005e40008000808 */
.L_x_47:
[----:B------:R-:W-:Y:S05]  /*1490*/  @P3 BRA `(.L_x_49) ;  /* 0x0000000000283947 */ /* 0x000fea0003800000 */
[----:B--23--:R-:W2:Y:S02]  /*14a0*/  LDS R2, [UR8+0x8] ;  /* 0x00000808ff027984 */ /* 0x00cea40008000800 */
[----:B--2---:R-:W-:-:S05]  /*14b0*/  LOP3.LUT R2, R2, 0x1800, RZ, 0xb8, !PT ;  /* 0x0000180002027812 */ /* 0x004fca00078eb8ff */
[----:B------:R3:W-:Y:S02]  /*14c0*/  STS [UR8+0x8], R2 ;  /* 0x00000802ff007988 */ /* 0x0007e40008000808 */
.L_x_48:
[----:B------:R-:W-:Y:S05]  /*14d0*/  @P3 BREAK.RELIABLE B4 ;  /* 0x0000000000043942 */ /* 0x000fea0003800100 */
[----:B------:R-:W-:Y:S05]  /*14e0*/  @P3 BRA `(.L_x_50) ;  /* 0x0000000000243947 */ /* 0x000fea0003800000 */
[----:B--23--:R-:W2:Y:S01]  /*14f0*/  LDS R2, [UR8+0x8] ;  /* 0x00000808ff027984 */ /* 0x00cea20008000800 */
[----:B------:R-:W-:-:S05]  /*1500*/  IMAD.MOV.U32 R3, RZ, RZ, 0x6000 ;  /* 0x00006000ff037424 */ /* 0x000fca00078e00ff */
[----:B--2---:R-:W-:-:S04]  /*1510*/  LOP3.LUT R2, R2, 0x6000, R3, 0xd8, !PT ;  /* 0x0000600002027812 */ /* 0x004fc800078ed803 */
[----:B------:R-:W-:-:S05]  /*1520*/  LOP3.LUT R2, R2, 0x400000, RZ, 0xb8, !PT ;  /* 0x0040000002027812 */ /* 0x000fca00078eb8ff */
[----:B------:R2:W-:Y:S02]  /*1530*/  STS [UR8+0x8], R2 ;  /* 0x00000802ff007988 */ /* 0x0005e40008000808 */
.L_x_49:
[----:B------:R-:W-:Y:S05]  /*1540*/  BSYNC.RELIABLE B4 ;  /* 0x0000000000047941 */ /* 0x000fea0003800100 */
.L_x_46:
[----:B--23--:R-:W2:Y:S02]  /*1550*/  @!P3 LDS R2, [UR8+0x8] ;  /* 0x00000808ff02b984 */ /* 0x00cea40008000800 */
[----:B--2---:R-:W-:-:S05]  /*1560*/  @!P3 LOP3.LUT R2, R2, 0x8000, RZ, 0xb8, !PT ;  /* 0x000080000202b812 */ /* 0x004fca00078eb8ff */
[----:B------:R2:W-:Y:S02]  /*1570*/  @!P3 STS [UR8+0x8], R2 ;  /* 0x00000802ff00b988 */ /* 0x0005e40008000808 */
.L_x_50:
[----:B------:R-:W-:Y:S05]  /*1580*/  BSYNC.RECONVERGENT B5 ;  /* 0x0000000000057941 */ /* 0x000fea0003800200 */
.L_x_45:
[----:B------:R-:W-:Y:S05]  /*1590*/  WARPSYNC.ALL ;  /* 0x0000000000007948 */ /* 0x000fea0003800000 */
[----:B------:R-:W-:Y:S01]  /*15a0*/  NOP ;  /* 0x0000000000007918 */ /* 0x000fe20000000000 */
[----:B------:R-:W-:-:S04]  /*15b0*/  UIADD3 UR4, UPT, UPT, UR4, 0x100, URZ ;  /* 0x0000010004047890 */ /* 0x000fc8000fffe0ff */
[----:B------:R-:W-:-:S04]  /*15c0*/  UIADD3 UR20, UP0, UPT, UR4, UR20, URZ ;  /* 0x0000001404147290 */ /* 0x000fc8000ff1e0ff */
[----:B------:R-:W-:Y:S01]  /*15d0*/  ULEA.HI.X.SX32 UR21, UR4, UR21, 0x1, UP0 ;  /* 0x0000001504157291 */ /* 0x000fe200080f0eff */
[----:B------:R-:W-:Y:S11]  /*15e0*/  @P0 BRA `(.L_x_51) ;  /* 0x0000000000300947 */ /* 0x000ff60003800000 */
[----:B--23--:R-:W2:Y:S01]  /*15f0*/  S2R R2, SR_LANEID ;  /* 0x0000000000027919 */ /* 0x00cea20000000000 */
[----:B------:R-:W-:Y:S05]  /*1600*/  WARPSYNC.ALL ;  /* 0x0000000000007948 */ /* 0x000fea0003800000 */
[----:B------:R-:W-:Y:S01]  /*1610*/  NOP ;  /* 0x0000000000007918 */ /* 0x000fe20000000000 */
[----:B--2-4-:R-:W-:-:S05]  /*1620*/  IMAD.SHL.U32 R4, R2, 0x4, RZ ;  /* 0x0000000402047824 */ /* 0x014fca00078e00ff */
[----:B------:R-:W2:Y:S01]  /*1630*/  LDS R5, [R4+UR8] ;  /* 0x0000000804057984 */ /* 0x000ea20008000800 */
[----:B------:R-:W-:-:S05]  /*1640*/  IADD3 R2, P1, PT, R4, UR20, RZ ;  /* 0x0000001404027c10 */ /* 0x000fca000ff3e0ff */
[----:B------:R-:W-:-:S05]  /*1650*/  IMAD.X R3, RZ, RZ, UR21, P1 ;  /* 0x00000015ff037e24 */ /* 0x000fca00088e06ff */
[----:B--2---:R2:W3:Y:S01]  /*1660*/  ATOMG.E.EXCH.STRONG.GPU PT, RZ, [R2], R5 ;  /* 0x0000000502ff73a8 */ /* 0x0044e200041ee100 */
[----:B------:R-:W-:-:S04]  /*1670*/  DEPBAR {5,4,3,2,1,0} ;  /* 0x0000003f0000791a */ /* 0x000fc80000000000 */
[----:B------:R-:W4:Y:S02]  /*1680*/  CCTL.E.C.LDCU.IV.DEEP [UR20] ;  /* 0x0000000014007540 */ /* 0x000f240009c08000 */
[----:B----4-:R2:W-:Y:S01]  /*1690*/  UTMACCTL.IV [UR20] ;  /* 0x00000000140079b9 */ /* 0x0105e20008000000 */
[----:B------:R-:W-:Y:S01]  /*16a0*/  NOP ;  /* 0x0000000000007918 */ /* 0x000fe20000000000 */
.L_x_51:
[----:B------:R-:W-:Y:S05]  /*16b0*/  @P0 BRA `(.L_x_52) ;  /* 0x00000000000c0947 */ /* 0x000fea0003800000 */
[----:B------:R0:W-:Y:S01]  /*16c0*/  UTMACMDFLUSH ;  /* 0x00000000000079b7 */ /* 0x0001e20000000000 */
[----:B------:R-:W-:Y:S05]  /*16d0*/  @P0 BRA `(.L_x_52) ;  /* 0x0000000000040947 */ /* 0x000fea0003800000 */
[----:B------:R-:W-:-:S04]  /*16e0*/  DEPBAR.LE SB0, 0x0 ;  /* 0x000080000000791a */ /* 0x000fc80000000000 */
.L_x_52:
[----:B------:R-:W-:Y:S05]  /*16f0*/  WARPSYNC.ALL ;  /* 0x0000000000007948 */ /* 0x000fea0003800000 */
[----:B------:R-:W-:Y:S01]  /*1700*/  NOP ;  /* 0x0000000000007918 */ /* 0x000fe20000000000 */
[----:B---3--:R-:W-:Y:S01]  /*1710*/  BAR.SYNC.DEFER_BLOCKING 0x0 ;  /* 0x0000000000007b1d */ /* 0x008fe20000010000 */
[----:B--2---:R-:W-:Y:S01]  /*1720*/  SHF.R.U32.HI R2, RZ, 0x5, R0 ;  /* 0x00000005ff027819 */ /* 0x004fe20000011600 */
[----:B------:R-:W-:-:S03]  /*1730*/  USHF.L.U32 UR15, UR15, 0x7, URZ ;  /* 0x000000070f0f7899 */ /* 0x000fc600080006ff */
[----:B------:R-:W-:Y:S01]  /*1740*/  R2UR UR22, R2 ;  /* 0x00000000021672ca */ /* 0x000fe200000e0000 */
[----:B------:R-:W-:Y:S01]  /*1750*/  VOTEU.ALL UP0, P3 ;  /* 0x0000000000ff7886 */ /* 0x000fe20001800000 */
[----:B------:R-:W-:Y:S01]  /*1760*/  UMOV UR4, 0x1 ;  /* 0x0000000100047882 */ /* 0x000fe20000000000 */
[----:B------:R-:W-:Y:S01]  /*1770*/  VOTEU.ALL UP1, P3 ;  /* 0x0000000000ff7886 */ /* 0x000fe20001820000 */
[----:B------:R-:W-:Y:S02]  /*1780*/  BSSY.RECONVERGENT B5, `(.L_x_53) ;  /* 0x0000018000057945 */ /* 0x000fe40003800200 */
[----:B------:R-:W-:-:S04]  /*1790*/  @!UP0 UIADD3 UR10, UPT, UPT, -UR4, 0x100000, URZ ;  /* 0x00100000040a8890 */ /* 0x000fc8000fffe1ff */
[----:B------:R-:W-:Y:S02]  /*17a0*/  @!UP0 USHF.L.U32 UR11, UR10, 0xb, URZ ;  /* 0x0000000b0a0b8899 */ /* 0x000fe400080006ff */
[----:B------:R-:W-:Y:S02]  /*17b0*/  @!UP0 USHF.L.U32 UR10, UR10, 0x1, URZ ;  /* 0x000000010a0a8899 */ /* 0x000fe400080006ff */
[----:B------:R-:W-:-:S04]  /*17c0*/  @!UP0 UIADD3 UR4, UPT, UPT, -UR4, 0x100000, URZ ;  /* 0x0010000004048890 */ /* 0x000fc8000fffe1ff */
[----:B------:R-:W-:Y:S02]  /*17d0*/  @!UP0 USHF.L.U32 UR5, UR4, 0xb, URZ ;  /* 0x0000000b04058899 */ /* 0x000fe400080006ff */
[----:B------:R-:W-:Y:S01]  /*17e0*/  @!UP0 USHF.L.U32 UR4, UR4, 0x1, URZ ;  /* 0x0000000104048899 */ /* 0x000fe200080006ff */
[----:B------:R-:W-:Y:S01]  /*17f0*/  VOTEU.ALL UP0, P3 ;  /* 0x0000000000ff7886 */ /* 0x000fe20001800000 */
[----:B------:R-:W2:Y:S04]  /*1800*/  FENCE.VIEW.ASYNC.S ;  /* 0x00000000000073c6 */ /* 0x000ea80000000000 */
[----:B--2---:R2:W3:Y:S06]  /*1810*/  @!UP0 SYNCS.EXCH.64 URZ, [UR8+0x9000], UR10 ;  /* 0x0090000a08ff85b2 */ /* 0x0044ec0008000100 */
[----:B------:R2:W3:Y:S02]  /*1820*/  @!UP1 SYNCS.EXCH.64 URZ, [UR8+0x9020], UR4 ;  /* 0x0090200408ff95b2 */ /* 0x0004e40008000100 */
[----:B---3--:R-:W-:Y:S06]  /*1830*/  BAR.SYNC.DEFER_BLOCKING 0x0 ;  /* 0x0000000000007b1d */ /* 0x008fec0000010000 */
[----:B------:R-:W-:Y:S05]  /*1840*/  @P3 BRA `(.L_x_54) ;  /* 0x00000000002c3947 */ /* 0x000fea0003800000 */
[----:B--2---:R-:W-:Y:S02]  /*1850*/  UMOV UR4, 0x1 ;  /* 0x0000000100047882 */ /* 0x004fe40000000000 */
[----:B------:R-:W-:-:S04]  /*1860*/  UIADD3 UR10, UPT, UPT, -UR4, 0x100000, URZ ;  /* 0x00100000040a7890 */ /* 0x000fc8000fffe1ff */
[----:B------:R-:W-:Y:S02]  /*1870*/  USHF.L.U32 UR11, UR10, 0xb, URZ ;  /* 0x0000000b0a0b7899 */ /* 0x000fe400080006ff */
[----:B------:R-:W-:Y:S02]  /*1880*/  USHF.L.U32 UR10, UR10, 0x1, URZ ;  /* 0x000000010a0a7899 */ /* 0x000fe400080006ff */
[----:B------:R-:W-:-:S04]  /*1890*/  UIADD3 UR4, UPT, UPT, -UR4, 0x100000, URZ ;  /* 0x0010000004047890 */ /* 0x000fc8000fffe1ff */
[----:B------:R-:W-:Y:S02]  /*18a0*/  USHF.L.U32 UR5, UR4, 0xb, URZ ;  /* 0x0000000b04057899 */ /* 0x000fe400080006ff */
[----:B------:R-:W-:Y:S01]  /*18b0*/  USHF.L.U32 UR4, UR4, 0x1, URZ ;  /* 0x0000000104047899 */ /* 0x000fe200080006ff */
[----:B------:R-:W2:Y:S03]  /*18c0*/  FENCE.VIEW.ASYNC.S ;  /* 0x00000000000073c6 */ /* 0x000ea60000000000 */
[----:B--2---:R3:W2:Y:S08]  /*18d0*/  SYNCS.EXCH.64 URZ, [UR8+0x9008], UR10 ;  /* 0x0090080a08ff75b2 */ /* 0x0046b00008000100 */
[----:B------:R3:W4:Y:S02]  /*18e0*/  SYNCS.EXCH.64 URZ, [UR8+0x9028], UR4 ;  /* 0x0090280408ff75b2 */ /* 0x0007240008000100 */
[----:B---3--:R-:W-:Y:S01]  /*18f0*/  NOP ;  /* 0x0000000000007918 */ /* 0x008fe20000000000 */
.L_x_54:
[----:B--2---:R-:W-:Y:S05]  /*1900*/  BSYNC.RECONVERGENT B5 ;  /* 0x0000000000057941 */ /* 0x004fea0003800200 */
.L_x_53:
[----:B----4-:R-:W-:Y:S01]  /*1910*/  BAR.SYNC.DEFER_BLOCKING 0x0 ;  /* 0x0000000000007b1d */ /* 0x010fe20000010000 */
[----:B------:R-:W-:Y:S01]  /*1920*/  UIADD3 UR12, UPT, UPT, UR8, 0x9020, URZ ;  /* 0x00009020080c7890 */ /* 0x000fe2000fffe0ff */
[----:B------:R-:W-:Y:S01]  /*1930*/  ISETP.GE.AND P0, PT, R10, 0x1, PT ;  /* 0x000000010a00780c */ /* 0x000fe20003f06270 */
[----:B------:R-:W-:-:S03]  /*1940*/  USHF.L.U32 UR19, UR7, 0x6, URZ ;  /* 0x0000000607137899 */ /* 0x000fc600080006ff */
[----:B------:R-:W-:Y:S04]  /*1950*/  BSSY.RECONVERGENT B5, `(.L_x_55) ;  /* 0x000000d000057945 */ /* 0x000fe80003800200 */
[----:B------:R-:W-:Y:S05]  /*1960*/  @P3 BRA `(.L_x_56) ;  /* 0x00000000002c3947 */ /* 0x000fea0003800000 */
[----:B------:R-:W-:Y:S02]  /*1970*/  UMOV UR4, 0x1 ;  /* 0x0000000100047882 */ /* 0x000fe40000000000 */
[----:B------:R-:W-:-:S04]  /*1980*/  UIADD3 UR10, UPT, UPT, -UR4, 0x100000, URZ ;  /* 0x00100000040a7890 */ /* 0x000fc8000fffe1ff */
[----:B------:R-:W-:Y:S02]  /*1990*/  USHF.L.U32 UR11, UR10, 0xb, URZ ;  /* 0x0000000b0a0b7899 */ /* 0x000fe400080006ff */
[----:B------:R-:W-:Y:S02]  /*19a0*/  USHF.L.U32 UR10, UR10, 0x1, URZ ;  /* 0x000000010a0a7899 */ /* 0x000fe400080006ff */
[----:B------:R-:W-:-:S04]  /*19b0*/  UIADD3 UR4, UPT, UPT, -UR4, 0x100000, URZ ;  /* 0x0010000004047890 */ /* 0x000fc8000fffe1ff */
[----:B------:R-:W-:Y:S02]  /*19c0*/  USHF.L.U32 UR5, UR4, 0xb, URZ ;  /* 0x0000000b04057899 */ /* 0x000fe400080006ff */
[----:B------:R-:W-:Y:S01]  /*19d0*/  USHF.L.U32 UR4, UR4, 0x1, URZ ;  /* 0x0000000104047899 */ /* 0x000fe200080006ff */
[----:B------:R-:W2:Y:S03]  /*19e0*/  FENCE.VIEW.ASYNC.S ;  /* 0x00000000000073c6 */ /* 0x000ea60000000000 */
[----:B--2---:R2:W3:Y:S08]  /*19f0*/  SYNCS.EXCH.64 URZ, [UR8+0x9010], UR10 ;  /* 0x0090100a08ff75b2 */ /* 0x0044f00008000100 */
[----:B------:R2:W4:Y:S01]  /*1a00*/  SYNCS.EXCH.64 URZ, [UR8+0x9030], UR4 ;  /* 0x0090300408ff75b2 */ /* 0x0005220008000100 */
[----:B------:R-:W-:Y:S01]  /*1a10*/  NOP ;  /* 0x0000000000007918 */ /* 0x000fe20000000000 */
.L_x_56:
[----:B--2---:R-:W-:Y:S05]  /*1a20*/  BSYNC.RECONVERGENT B5 ;  /* 0x0000000000057941 */ /* 0x004fea0003800200 */
.L_x_55:
[----:B------:R-:W-:Y:S05]  /*1a30*/  @!P0 BRA `(.L_x_57) ;  /* 0x0000000800148947 */ /* 0x000fea0003800000 */
[----:B---34-:R-:W-:Y:S01]  /*1a40*/  BAR.SYNC.DEFER_BLOCKING 0x0 ;  /* 0x0000000000007b1d */ /* 0x018fe20000010000 */
[----:B------:R-:W-:Y:S01]  /*1a50*/  ELECT P1, URZ, PT ;  /* 0x0000000000ff782f */ /* 0x000fe20003820000 */
[----:B------:R-:W-:Y:S01]  /*1a60*/  @!P3 IMAD.MOV.U32 R2, RZ, RZ, 0x3000 ;  /* 0x00003000ff02b424 */ /* 0x000fe200078e00ff */
[----:B------:R-:W-:Y:S02]  /*1a70*/  UIADD3 UR16, UPT, UPT, UR8, 0x6000, URZ ;  /* 0x0000600008107890 */ /* 0x000fe4000fffe0ff */
[----:B------:R-:W-:Y:S02]  /*1a80*/  ISETP.LT.U32.AND P1, PT, R68, 0x20, P1 ;  /* 0x000000204400780c */ /* 0x000fe40000f21070 */
[----:B------:R-:W-:Y:S01]  /*1a90*/  ELECT P0, URZ, PT ;  /* 0x0000000000ff782f */ /* 0x000fe20003800000 */
[----:B------:R-:W-:-:S03]  /*1aa0*/  UMOV UR11, UR15 ;  /* 0x0000000f000b7c82 */ /* 0x000fc60008000000 */
[----:B------:R-:W-:-:S07]  /*1ab0*/  ISETP.LT.U32.AND P0, PT, R68, 0x20, P0 ;  /* 0x000000204400780c */ /* 0x000fce0000701070 */
[----:B------:R-:W-:Y:S01]  /*1ac0*/  VOTEU.ANY UP0, P1 ;  /* 0x0000000000ff7886 */ /* 0x000fe20000800100 */
[----:B------:R-:W-:-:S04]  /*1ad0*/  VOTEU.ANY UP2, P1 ;  /* 0x0000000000ff7886 */ /* 0x000fc80000840100 */
[----:B------:R-:W-:Y:S02]  /*1ae0*/  @UP0 UIADD3 UR17, UPT, UPT, UR8, 0x9000, URZ ;  /* 0x0000900008110890 */ /* 0x000fe4000fffe0ff */
[----:B------:R2:W-:Y:S01]  /*1af0*/  @!P3 SYNCS.ARRIVE.TRANS64 RZ, [UR8+0x9000], R2 ;  /* 0x00900002ffffb9a7 */ /* 0x0005e20008000008 */
[----:B------:R-:W-:Y:S01]  /*1b00*/  @UP0 UMOV UR18, URZ ;  /* 0x000000ff00120c82 */ /* 0x000fe20008000000 */
[----:B------:R-:W-:Y:S01]  /*1b10*/  BAR.SYNC.DEFER_BLOCKING 0x0 ;  /* 0x0000000000007b1d */ /* 0x000fe20000010000 */
[----:B------:R-:W-:-:S05]  /*1b20*/  UISETP.NE.U32.AND UP0, UPT, UR22, URZ, UPT ;  /* 0x000000ff1600728c */ /* 0x000fca000bf05070 */
[----:B------:R-:W-:Y:S01]  /*1b30*/  VOTEU.ANY UP1, P0 ;  /* 0x0000000000ff7886 */ /* 0x000fe20000020100 */
[----:B------:R-:W-:-:S04]  /*1b40*/  VOTEU.ANY UP3, P0 ;  /* 0x0000000000ff7886 */ /* 0x000fc80000060100 */
[----:B------:R-:W-:Y:S01]  /*1b50*/  @UP1 UIADD3 UR9, UPT, UPT, UR8, 0x9000, URZ ;  /* 0x0000900008091890 */ /* 0x000fe2000fffe0ff */
[----:B------:R-:W-:Y:S01]  /*1b60*/  @UP1 UMOV UR10, URZ ;  /* 0x000000ff000a1c82 */ /* 0x000fe20008000000 */
[----:B------:R2:W-:Y:S01]  /*1b70*/  @UP2 UTMALDG.2D [UR16], [UR24] ;  /* 0x00000010180025b4 */ /* 0x0005e20008008000 */
[----:B------:R3:W-:Y:S06]  /*1b80*/  MEMBAR.ALL.CTA ;  /* 0x0000000000007992 */ /* 0x0007ec0000008000 */
[----:B---3--:R-:W3:Y:S02]  /*1b90*/  FENCE.VIEW.ASYNC.S ;  /* 0x00000000000073c6 */ /* 0x008ee40000000000 */
[----:B---3--:R-:W-:Y:S06]  /*1ba0*/  BAR.SYNC.DEFER_BLOCKING 0x0 ;  /* 0x0000000000007b1d */ /* 0x008fec0000010000 */
[----:B------:R2:W-:Y:S02]  /*1bb0*/  @UP3 UTMALDG.2D [UR8], [UR26] ;  /* 0x000000081a0035b4 */ /* 0x0005e40008008000 */
[----:B------:R-:W-:Y:S06]  /*1bc0*/  BAR.SYNC.DEFER_BLOCKING 0x0 ;  /* 0x0000000000007b1d */ /* 0x000fec0000010000 */
[----:B------:R-:W3:Y:S02]  /*1bd0*/  SYNCS.PHASECHK.TRANS64.TRYWAIT P0, [UR8+0x9000], RZ ;  /* 0x009000ffff0075a7 */ /* 0x000ee40008001108 */
[----:B--23--:R-:W-:Y:S05]  /*1be0*/  @!P0 BRA `(.L_x_58) ;  /* 0x0000000c00d48947 */ /* 0x00cfea0003800000 */
.L_x_74:
[----:B------:R-:W-:Y:S05]  /*1bf0*/  BRA.U UP0, `(.L_x_59) ;  /* 0x00000001004c7547 */ /* 0x000fea000b800000 */
[----:B------:R-:W-:Y:S02]  /*1c00*/  USHF.R.U32.HI UR4, URZ, 0x4, UR16 ;  /* 0x00000004ff047899 */ /* 0x000fe40008011610 */
[----:B------:R-:W-:Y:S02]  /*1c10*/  USHF.R.U32.HI UR6, URZ, 0x4, UR8 ;  /* 0x00000004ff067899 */ /* 0x000fe40008011608 */
[----:B------:R-:W-:Y:S02]  /*1c20*/  USGXT.U32 UR4, UR4, 0xe ;  /* 0x0000000e0404789a */ /* 0x000fe40008000000 */
[----:B------:R-:W-:Y:S01]  /*1c30*/  USGXT.U32 UR6, UR6, 0xe ;  /* 0x0000000e0606789a */ /* 0x000fe20008000000 */
[----:B------:R-:W-:Y:S01]  /*1c40*/  UMOV UR10, 0xfffffffe ;  /* 0xfffffffe000a7882 */ /* 0x000fe20000000000 */
[----:B------:R-:W-:Y:S01]  /*1c50*/  UMOV UR11, 0x7fffbfdf ;  /* 0x7fffbfdf000b7882 */ /* 0x000fe20000000000 */
[----:B------:R-:W-:Y:S01]  /*1c60*/  UMOV UR5, URZ ;  /* 0x000000ff00057c82 */ /* 0x000fe20008000000 */
[----:B------:R-:W-:Y:S01]  /*1c70*/  UMOV UR7, URZ ;  /* 0x000000ff00077c82 */ /* 0x000fe20008000000 */
[----:B------:R-:W-:-:S02]  /*1c80*/  UIADD3.64 UR16, UPT, UPT, UR4, -UR10, URZ ;  /* 0x8000000a04107297 */ /* 0x000fc4000fffe0ff */
[----:B------:R-:W-:Y:S01]  /*1c90*/  UIADD3.64 UR10, UPT, UPT, UR6, -UR10, URZ ;  /* 0x8000000a060a7297 */ /* 0x000fe2000fffe0ff */
[----:B------:R-:W-:Y:S01]  /*1ca0*/  UMOV UR28, 0x0 ;  /* 0x00000000001c7882 */ /* 0x000fe20000000000 */
[----:B------:R-:W-:Y:S01]  /*1cb0*/  UMOV UR29, 0x4200490 ;  /* 0x04200490001d7882 */ /* 0x000fe20000000000 */
[----:B------:R-:W-:Y:S01]  /*1cc0*/  UMOV UR5, 0x80004020 ;  /* 0x8000402000057882 */ /* 0x000fe20000000000 */
[----:B------:R-:W-:Y:S01]  /*1cd0*/  UMOV UR7, 0x80004020 ;  /* 0x8000402000077882 */ /* 0x000fe20000000000 */
[----:B------:R-:W-:Y:S01]  /*1ce0*/  UMOV UR30, 0x0 ;  /* 0x00000000001e7882 */ /* 0x000fe20000000000 */
[----:B------:R-:W-:Y:S01]  /*1cf0*/  UMOV UR31, 0x4200490 ;  /* 0x04200490001f7882 */ /* 0x000fe20000000000 */
[----:B------:R2:W-:Y:S02]  /*1d00*/  UTCHMMA gdesc[UR4], gdesc[UR6], tmem[UR23], tmem[UR28], idesc[UR29], !UPT ;  /* 0x00ff1c06040075ea */ /* 0x0005e4000f800017 */
[----:B------:R2:W-:Y:S01]  /*1d10*/  UTCHMMA gdesc[UR16], gdesc[UR10], tmem[UR23], tmem[UR30], idesc[UR31], UPT ;  /* 0x00ff1e0a100075ea */ /* 0x0005e2000b800017 */
[----:B------:R-:W-:-:S02]  /*1d20*/  NOP ;  /* 0x0000000000007918 */ /* 0x000fc40000000000 */
.L_x_59:
[----:B------:R-:W-:Y:S01]  /*1d30*/  ELECT P0, URZ, PT ;  /* 0x0000000000ff782f */ /* 0x000fe20003800000 */
[----:B--2---:R-:W-:Y:S01]  /*1d40*/  UMOV UR4, UR12 ;  /* 0x0000000c00047c82 */ /* 0x004fe20008000000 */
[----:B------:R-:W-:Y:S02]  /*1d50*/  UMOV UR5, URZ ;  /* 0x000000ff00057c82 */ /* 0x000fe40008000000 */
[----:B------:R-:W-:-:S13]  /*1d60*/  ISETP.LT.U32.AND P0, PT, R68, 0x20, P0 ;  /* 0x000000204400780c */ /* 0x000fda0000701070 */
[----:B------:R-:W-:Y:S01]  /*1d70*/  VOTEU.ANY UP0, P0 ;  /* 0x0000000000ff7886 */ /* 0x000fe20000000100 */
[----:B------:R-:W-:Y:S01]  /*1d80*/  VOTEU.ANY UP1, P0 ;  /* 0x0000000000ff7886 */ /* 0x000fe20000020100 */
[----:B------:R-:W-:-:S03]  /*1d90*/  ISETP.GE.U32.AND P0, PT, R10, 0x21, PT ;  /* 0x000000210a00780c */ /* 0x000fc60003f06070 */
[----:B------:R-:W-:Y:S02]  /*1da0*/  @UP0 UMOV UR4, UR4 ;  /* 0x0000000400040c82 */ /* 0x000fe40008000000 */
[----:B------:R2:W-:Y:S01]  /*1db0*/  @UP1 UTCBAR [UR4], URZ ;  /* 0x000000ff040013e9 */ /* 0x0005e200080000ff */
[----:B------:R-:W-:Y:S06]  /*1dc0*/  BAR.SYNC.DEFER_BLOCKING 0x0 ;  /* 0x0000000000007b1d */ /* 0x000fec0000010000 */
[----:B------:R-:W3:Y:S02]  /*1dd0*/  SYNCS.PHASECHK.TRANS64.TRYWAIT P1, [UR8+0x9020], RZ ;  /* 0x009020ffff0075a7 */ /* 0x000ee40008021108 */
[----:B--23--:R-:W-:Y:S05]  /*1de0*/  @!P1 BRA `(.L_x_60) ;  /* 0x0000000c00609947 */ /* 0x00cfea0003800000 */
.L_x_75:
[----:B------:R-:W-:Y:S01]  /*1df0*/  UMOV UR4, URZ ;  /* 0x000000ff00047c82 */ /* 0x000fe20008000000 */
[----:B------:R-:W-:Y:S05]  /*1e00*/  @!P0 BRA `(.L_x_57) ;  /* 0x0000000400208947 */ /* 0x000fea0003800000 */
[----:B------:R-:W2:Y:S01]  /*1e10*/  LDCU UR29, c[0x0][0x3a0] ;  /* 0x00007400ff1d77ac */ /* 0x000ea20008000800 */
[----:B------:R-:W-:Y:S01]  /*1e20*/  UMOV UR9, 0x1 ;  /* 0x0000000100097882 */ /* 0x000fe20000000000 */
[----:B------:R-:W-:-:S05]  /*1e30*/  UMOV UR18, 0x20 ;  /* 0x0000002000127882 */ /* 0x000fca0000000000 */
.L_x_64:
[----:B------:R-:W-:Y:S01]  /*1e40*/  BAR.SYNC.DEFER_BLOCKING 0x0 ;  /* 0x0000000000007b1d */ /* 0x000fe20000010000 */
[----:B------:R-:W-:Y:S01]  /*1e50*/  ULEA UR28, UR9, UR8, 0x3 ;  /* 0x00000008091c7291 */ /* 0x000fe2000f8e18ff */
[----:B------:R-:W-:Y:S01]  /*1e60*/  @!P3 IMAD.MOV.U32 R2, RZ, RZ, 0x3000 ;  /* 0x00003000ff02b424 */ /* 0x000fe200078e00ff */
[----:B------:R-:W-:Y:S01]  /*1e70*/  ELECT P1, URZ, PT ;  /* 0x0000000000ff782f */ /* 0x000fe20003820000 */
[----:B------:R-:W-:-:S03]  /*1e80*/  ULEA UR16, UR9, UR8, 0xc ;  /* 0x0000000809107291 */ /* 0x000fc6000f8e60ff */
[----:B------:R-:W-:Y:S02]  /*1e90*/  ISETP.LT.U32.AND P1, PT, R68, 0x20, P1 ;  /* 0x000000204400780c */ /* 0x000fe40000f21070 */
[----:B------:R-:W-:Y:S01]  /*1ea0*/  ELECT P0, URZ, PT ;  /* 0x0000000000ff782f */ /* 0x000fe20003800000 */
[----:B------:R-:W-:-:S03]  /*1eb0*/  UIADD3 UR16, UPT, UPT, UR16, 0x6000, URZ ;  /* 0x0000600010107890 */ /* 0x000fc6000fffe0ff */
[----:B------:R-:W-:Y:S01]  /*1ec0*/  ISETP.LT.U32.AND P0, PT, R68, 0x20, P0 ;  /* 0x000000204400780c */ /* 0x000fe20000701070 */
[----:B------:R-:W-:Y:S01]  /*1ed0*/  ULEA UR12, UR9, UR8, 0xd ;  /* 0x00000008090c7291 */ /* 0x000fe2000f8e68ff */
[----:B------:R-:W-:Y:S01]  /*1ee0*/  UMOV UR14, UR18 ;  /* 0x00000012000e7c82 */ /* 0x000fe20008000000 */
[----:B------:R-:W-:-:S04]  /*1ef0*/  USHF.L.U32 UR5, UR4, 0x1f, URZ ;  /* 0x0000001f04057899 */ /* 0x000fc800080006ff */
[----:B------:R-:W-:Y:S01]  /*1f00*/  VOTEU.ANY UP0, P1 ;  /* 0x0000000000ff7886 */ /* 0x000fe20000800100 */
[----:B------:R3:W-:Y:S04]  /*1f10*/  @!P3 SYNCS.ARRIVE.TRANS64 RZ, [UR28+0x9000], R2 ;  /* 0x00900002ffffb9a7 */ /* 0x0007e8000800001c */
[----:B------:R-:W-:Y:S01]  /*1f20*/  @UP0 UIADD3 UR17, UPT, UPT, UR28, 0x9000, URZ ;  /* 0x000090001c110890 */ /* 0x000fe2000fffe0ff */
[----:B------:R-:W-:Y:S01]  /*1f30*/  VOTEU.ANY UP0, P1 ;  /* 0x0000000000ff7886 */ /* 0x000fe20000800100 */
[----:B------:R-:W-:Y:S01]  /*1f40*/  BAR.SYNC.DEFER_BLOCKING 0x0 ;  /* 0x0000000000007b1d */ /* 0x000fe20000010000 */
[----:B---3--:R-:W-:-:S05]  /*1f50*/  IMAD.U32 R2, RZ, RZ, UR5 ;  /* 0x00000005ff027e24 */ /* 0x008fca000f8e00ff */
[----:B------:R-:W-:-:S05]  /*1f60*/  VOTEU.ANY UP1, P0 ;  /* 0x0000000000ff7886 */ /* 0x000fca0000020100 */
[----:B------:R-:W-:Y:S01]  /*1f70*/  @UP1 UIADD3 UR13, UPT, UPT, UR28, 0x9000, URZ ;  /* 0x000090001c0d1890 */ /* 0x000fe2000fffe0ff */
[----:B------:R-:W-:Y:S01]  /*1f80*/  VOTEU.ANY UP1, P0 ;  /* 0x0000000000ff7886 */ /* 0x000fe20000020100 */
[----:B------:R3:W-:Y:S01]  /*1f90*/  @UP0 UTMALDG.2D [UR16], [UR24] ;  /* 0x00000010180005b4 */ /* 0x0007e20008008000 */
[----:B------:R-:W-:Y:S01]  /*1fa0*/  UISETP.NE.U32.AND UP0, UPT, UR22, URZ, UPT ;  /* 0x000000ff1600728c */ /* 0x000fe2000bf05070 */
[----:B------:R4:W-:Y:S06]  /*1fb0*/  MEMBAR.ALL.CTA ;  /* 0x0000000000007992 */ /* 0x0009ec0000008000 */
[----:B----4-:R-:W4:Y:S02]  /*1fc0*/  FENCE.VIEW.ASYNC.S ;  /* 0x00000000000073c6 */ /* 0x010f240000000000 */
[----:B----4-:R-:W-:Y:S06]  /*1fd0*/  BAR.SYNC.DEFER_BLOCKING 0x0 ;  /* 0x0000000000007b1d */ /* 0x010fec0000010000 */
[----:B------:R3:W-:Y:S02]  /*1fe0*/  @UP1 UTMALDG.2D [UR12], [UR26] ;  /* 0x0000000c1a0015b4 */ /* 0x0007e40008008000 */
[----:B------:R-:W-:Y:S06]  /*1ff0*/  BAR.SYNC.DEFER_BLOCKING 0x0 ;  /* 0x0000000000007b1d */ /* 0x000fec0000010000 */
[----:B------:R-:W4:Y:S02]  /*2000*/  SYNCS.PHASECHK.TRANS64.TRYWAIT P0, [UR28+0x9000], R2 ;  /* 0x00900002ff0075a7 */ /* 0x000f24000800111c */
[----:B---34-:R-:W-:Y:S05]  /*2010*/  @!P0 BRA `(.L_x_61) ;  /* 0x0000000800e08947 */ /* 0x018fea0003800000 */
.L_x_76:
[----:B------:R-:W-:Y:S05]  /*2020*/  BRA.U UP0, `(.L_x_62) ;  /* 0x00000001004c7547 */ /* 0x000fea000b800000 */
[----:B------:R-:W-:Y:S02]  /*2030*/  USHF.R.U32.HI UR10, URZ, 0x4, UR16 ;  /* 0x00000004ff0a7899 */ /* 0x000fe40008011610 */
[----:B------:R-:W-:Y:S02]  /*2040*/  USHF.R.U32.HI UR12, URZ, 0x4, UR12 ;  /* 0x00000004ff0c7899 */ /* 0x000fe4000801160c */
[----:B------:R-:W-:Y:S02]  /*2050*/  USGXT.U32 UR10, UR10, 0xe ;  /* 0x0000000e0a0a789a */ /* 0x000fe40008000000 */
[----:B------:R-:W-:Y:S02]  /*2060*/  USGXT.U32 UR12, UR12, 0xe ;  /* 0x0000000e0c0c789a */ /* 0x000fe40008000000 */
[----:B------:R-:W-:Y:S02]  /*2070*/  UIADD3 UR16, UP0, UPT, UR10, 0x2, URZ ;  /* 0x000000020a107890 */ /* 0x000fe4000ff1e0ff */
[----:B------:R-:W-:Y:S01]  /*2080*/  UIADD3 UR30, UP1, UPT, UR12, 0x2, URZ ;  /* 0x000000020c1e7890 */ /* 0x000fe2000ff3e0ff */
[----:B------:R-:W-:Y:S01]  /*2090*/  UMOV UR5, URZ ;  /* 0x000000ff00057c82 */ /* 0x000fe20008000000 */
[----:B------:R-:W-:Y:S01]  /*20a0*/  UMOV UR6, URZ ;  /* 0x000000ff00067c82 */ /* 0x000fe20008000000 */
[----:B------:R-:W-:-:S02]  /*20b0*/  UIADD3.X UR17, UPT, UPT, UR5, -0x7fffbfe0, URZ, UP0, !UPT ;  /* 0x8000402005117890 */ /* 0x000fc400087fe4ff */
[----:B------:R-:W-:Y:S01]  /*20c0*/  UIADD3.X UR31, UPT, UPT, UR6, -0x7fffbfe0, URZ, UP1, !UPT ;  /* 0x80004020061f7890 */ /* 0x000fe20008ffe4ff */
[----:B------:R-:W-:Y:S01]  /*20d0*/  UMOV UR32, 0x0 ;  /* 0x0000000000207882 */ /* 0x000fe20000000000 */
[----:B------:R-:W-:Y:S01]  /*20e0*/  UMOV UR33, 0x4200490 ;  /* 0x0420049000217882 */ /* 0x000fe20000000000 */
[----:B------:R-:W-:Y:S01]  /*20f0*/  UMOV UR11, 0x80004020 ;  /* 0x80004020000b7882 */ /* 0x000fe20000000000 */
[----:B------:R-:W-:Y:S01]  /*2100*/  UMOV UR13, 0x80004020 ;  /* 0x80004020000d7882 */ /* 0x000fe20000000000 */
[----:B------:R-:W-:Y:S01]  /*2110*/  UMOV UR6, 0x0 ;  /* 0x0000000000067882 */ /* 0x000fe20000000000 */
[----:B------:R-:W-:Y:S01]  /*2120*/  UMOV UR7, 0x4200490 ;  /* 0x0420049000077882 */ /* 0x000fe20000000000 */
[----:B------:R3:W-:Y:S02]  /*2130*/  UTCHMMA gdesc[UR10], gdesc[UR12], tmem[UR23], tmem[UR32], idesc[UR33], UPT ;  /* 0x00ff200c0a0075ea */ /* 0x0007e4000b800017 */
[----:B------:R3:W-:Y:S01]  /*2140*/  UTCHMMA gdesc[UR16], gdesc[UR30], tmem[UR23], tmem[UR6], idesc[UR7], UPT ;  /* 0x00ff061e100075ea */ /* 0x0007e2000b800017 */
[----:B------:R-:W-:-:S02]  /*2150*/  NOP ;  /* 0x0000000000007918 */ /* 0x000fc40000000000 */
.L_x_62:
[----:B------:R-:W-:Y:S01]  /*2160*/  ELECT P0, URZ, PT ;  /* 0x0000000000ff782f */ /* 0x000fe20003800000 */
[----:B---3--:R-:W-:-:S03]  /*2170*/  UIADD3 UR6, UPT, UPT, UR28, 0x9020, URZ ;  /* 0x000090201c067890 */ /* 0x008fc6000fffe0ff */
[----:B------:R-:W-:Y:S01]  /*2180*/  ISETP.LT.U32.AND P0, PT, R68, 0x20, P0 ;  /* 0x000000204400780c */ /* 0x000fe20000701070 */
[----:B------:R-:W-:-:S12]  /*2190*/  UMOV UR7, URZ ;  /* 0x000000ff00077c82 */ /* 0x000fd80008000000 */
[----:B------:R-:W-:Y:S01]  /*21a0*/  VOTEU.ANY UP0, P0 ;  /* 0x0000000000ff7886 */ /* 0x000fe20000000100 */
[----:B------:R-:W-:-:S04]  /*21b0*/  VOTEU.ANY UP1, P0 ;  /* 0x0000000000ff7886 */ /* 0x000fc80000020100 */
[----:B------:R-:W-:Y:S02]  /*21c0*/  @UP0 UMOV UR6, UR6 ;  /* 0x0000000600060c82 */ /* 0x000fe40008000000 */
[----:B------:R3:W-:Y:S01]  /*21d0*/  @UP1 UTCBAR [UR6], URZ ;  /* 0x000000ff060013e9 */ /* 0x0007e200080000ff */
[----:B------:R-:W-:Y:S06]  /*21e0*/  BAR.SYNC.DEFER_BLOCKING 0x0 ;  /* 0x0000000000007b1d */ /* 0x000fec0000010000 */
[----:B------:R-:W4:Y:S02]  /*21f0*/  SYNCS.PHASECHK.TRANS64.TRYWAIT P0, [UR28+0x9020], R2 ;  /* 0x00902002ff0075a7 */ /* 0x000f24000800111c */
[----:B---34-:R-:W-:Y:S05]  /*2200*/  @!P0 BRA `(.L_x_63) ;  /* 0x0000000800708947 */ /* 0x018fea0003800000 */
.L_x_77:
[----:B------:R-:W-:Y:S02]  /*2210*/  UIADD3 UR9, UPT, UPT, UR9, 0x1, URZ ;  /* 0x0000000109097890 */ /* 0x000fe4000fffe0ff */
[----:B------:R-:W-:Y:S02]  /*2220*/  UIADD3 UR18, UPT, UPT, UR18, 0x20, URZ ;  /* 0x0000002012127890 */ /* 0x000fe4000fffe0ff */
[----:B------:R-:W-:-:S04]  /*2230*/  UISETP.NE.U32.AND UP0, UPT, UR9, 0x3, UPT ;  /* 0x000000030900788c */ /* 0x000fc8000bf05070 */
[----:B------:R-:W-:Y:S02]  /*2240*/  USEL UR5, URZ, 0x1, UP0 ;  /* 0x00000001ff057887 */ /* 0x000fe40008000000 */
[----:B------:R-:W-:Y:S02]  /*2250*/  USEL UR9, UR9, URZ, UP0 ;  /* 0x000000ff09097287 */ /* 0x000fe40008000000 */
[----:B--2---:R-:W-:Y:S02]  /*2260*/  UISETP.GE.AND UP0, UPT, UR18, UR29, UPT ;  /* 0x0000001d1200728c */ /* 0x004fe4000bf06270 */
[----:B------:R-:W-:-:S07]  /*2270*/  ULOP3.LUT UR4, UR4, UR5, URZ, 0x3c, !UPT ;  /* 0x0000000504047292 */ /* 0x000fce000f8e3cff */
[----:B------:R-:W-:Y:S05]  /*2280*/  BRA.U !UP0, `(.L_x_64) ;  /* 0xfffffff908ec7547 */ /* 0x000fea000b83ffff */
.L_x_57:
[----:B---34-:R-:W-:Y:S06]  /*2290*/  BAR.SYNC.DEFER_BLOCKING 0x0 ;  /* 0x0000000000007b1d */ /* 0x018fec0000010000 */
[----:B------:R-:W-:Y:S04]  /*22a0*/  BSSY.RECONVERGENT B5, `(.L_x_65) ;  /* 0x0000004000057945 */ /* 0x000fe80003800200 */
[----:B------:R-:W-:Y:S05]  /*22b0*/  @P3 BRA `(.L_x_66) ;  /* 0x0000000000083947 */ /* 0x000fea0003800000 */
[----:B------:R-:W2:Y:S02]  /*22c0*/  SYNCS.CCTL.IV [UR8+0x9000] ;  /* 0x00900000ff0079b1 */ /* 0x000ea40008000008 */
[----:B--2---:R-:W2:Y:S02]  /*22d0*/  SYNCS.CCTL.IV [UR8+0x9020] ;  /* 0x00902000ff0079b1 */ /* 0x004ea40008000008 */
.L_x_66:
[----:B------:R-:W-:Y:S05]  /*22e0*/  BSYNC.RECONVERGENT B5 ;  /* 0x0000000000057941 */ /* 0x000fea0003800200 */
.L_x_65:
[----:B--2---:R-:W-:Y:S06]  /*22f0*/  BAR.SYNC.DEFER_BLOCKING 0x0 ;  /* 0x0000000000007b1d */ /* 0x004fec0000010000 */
[----:B------:R-:W-:Y:S04]  /*2300*/  BSSY.RECONVERGENT B5, `(.L_x_67) ;  /* 0x0000004000057945 */ /* 0x000fe80003800200 */
[----:B------:R-:W-:Y:S05]  /*2310*/  @P3 BRA `(.L_x_68) ;  /* 0x0000000000083947 */ /* 0x000fea0003800000 */
[----:B------:R-:W2:Y:S02]  /*2320*/  SYNCS.CCTL.IV [UR8+0x9008] ;  /* 0x00900800ff0079b1 */ /* 0x000ea40008000008 */
[----:B--2---:R-:W2:Y:S02]  /*2330*/  SYNCS.CCTL.IV [UR8+0x9028] ;  /* 0x00902800ff0079b1 */ /* 0x004ea40008000008 */
.L_x_68:
[----:B------:R-:W-:Y:S05]  /*2340*/  BSYNC.RECONVERGENT B5 ;  /* 0x0000000000057941 */ /* 0x000fea0003800200 */
.L_x_67:
[----:B--2---:R-:W-:Y:S06]  /*2350*/  BAR.SYNC.DEFER_BLOCKING 0x0 ;  /* 0x0000000000007b1d */ /* 0x004fec0000010000 */
[----:B------:R-:W-:Y:S04]  /*2360*/  BSSY.RECONVERGENT B5, `(.L_x_69) ;  /* 0x0000004000057945 */ /* 0x000fe80003800200 */
[----:B------:R-:W-:Y:S05]  /*2370*/  @P3 BRA `(.L_x_70) ;  /* 0x0000000000083947 */ /* 0x000fea0003800000 */
[----:B------:R-:W2:Y:S02]  /*2380*/  SYNCS.CCTL.IV [UR8+0x9010] ;  /* 0x00901000ff0079b1 */ /* 0x000ea40008000008 */
[----:B--2---:R-:W2:Y:S02]  /*2390*/  SYNCS.CCTL.IV [UR8+0x9030] ;  /* 0x00903000ff0079b1 */ /* 0x004ea40008000008 */
.L_x_70:
[----:B------:R-:W-:Y:S05]  /*23a0*/  BSYNC.RECONVERGENT B5 ;  /* 0x0000000000057941 */ /* 0x000fea0003800200 */
.L_x_69:
[----:B------:R-:W-:Y:S01]  /*23b0*/  USHF.L.U32 UR4, UR22, 0x15, URZ ;  /* 0x0000001516047899 */ /* 0x000fe200080006ff */
[C---:B------:R-:W-:Y:S01]  /*23c0*/  IMAD.SHL.U32 R4, R0.reuse, 0x80, RZ ;  /* 0x0000008000047824 */ /* 0x040fe200078e00ff */
[----:B------:R-:W-:Y:S01]  /*23d0*/  ELECT P0, URZ, PT ;  /* 0x0000000000ff782f */ /* 0x000fe20003800000 */
[C---:B------:R-:W-:Y:S01]  /*23e0*/  IMAD.SHL.U32 R2, R0.reuse, 0x40, RZ ;  /* 0x0000004000027824 */ /* 0x040fe200078e00ff */
[----:B------:R-:W-:Y:S01]  /*23f0*/  ULOP3.LUT UR4, UR4, 0x600000, URZ, 0xc0, !UPT ;  /* 0x0060000004047892 */ /* 0x000fe2000f8ec0ff */
[----:B------:R-:W-:Y:S01]  /*2400*/  IMAD.SHL.U32 R3, R0, 0x10, RZ ;  /* 0x0000001000037824 */ /* 0x000fe200078e00ff */
[----:B------:R-:W-:Y:S01]  /*2410*/  LOP3.LUT R5, R4, 0x780, RZ, 0xc0, !PT ;  /* 0x0000078004057812 */ /* 0x000fe200078ec0ff */
[----:B------:R-:W-:Y:S01]  /*2420*/  IMAD.SHL.U32 R0, R0, 0x200, RZ ;  /* 0x0000020000007824 */ /* 0x000fe200078e00ff */
[----:B------:R-:W-:Y:S01]  /*2430*/  LOP3.LUT R2, R2, 0x1800, RZ, 0xc0, !PT ;  /* 0x0000180002027812 */ /* 0x000fe200078ec0ff */
[----:B------:R-:W-:Y:S01]  /*2440*/  UIADD3 UR4, UPT, UPT, UR23, UR4, URZ ;  /* 0x0000000417047290 */ /* 0x000fe2000fffe0ff */
[----:B------:R-:W-:Y:S01]  /*2450*/  ISETP.LT.U32.AND P0, PT, R68, 0x40, P0 ;  /* 0x000000404400780c */ /* 0x000fe20000701070 */
[----:B------:R-:W-:Y:S01]  /*2460*/  ULOP3.LUT UR22, UR22, 0x1, URZ, 0xc0, !UPT ;  /* 0x0000000116167892 */ /* 0x000fe2000f8ec0ff */
[----:B------:R-:W-:Y:S01]  /*2470*/  LOP3.LUT R5, R5, 0x2000, R0, 0xf8, !PT ;  /* 0x0000200005057812 */ /* 0x000fe200078ef800 */
[----:B------:R-:W-:Y:S01]  /*2480*/  UMOV UR6, UR19 ;  /* 0x0000001300067c82 */ /* 0x000fe20008000000 */
[----:B------:R-:W-:Y:S01]  /*2490*/  LOP3.LUT R2, R2, 0x70, R3, 0xf8, !PT ;  /* 0x0000007002027812 */ /* 0x000fe200078ef803 */
[----:B------:R-:W-:-:S03]  /*24a0*/  ULEA UR5, UR22, UR15, 0x6 ;  /* 0x0000000f16057291 */ /* 0x000fc6000f8e30ff */
[----:B------:R-:W-:Y:S02]  /*24b0*/  LOP3.LUT R0, R5, R2, RZ, 0xfc, !PT ;  /* 0x0000000205007212 */ /* 0x000fe400078efcff */
[----:B-----5:R-:W-:Y:S01]  /*24c0*/  LDTM.16dp32bit_t0_t15.x64 R4, tmem[UR4] ;  /* 0x00000004000479ee */ /* 0x020fe20008b00000 */
[----:B------:R-:W3:Y:S01]  /*24d0*/  LDTM.16dp32bit_t16_t31.x64 R4, tmem[UR4+0x40] ;  /* 0x00004004000479ee */ /* 0x000ee20008b20000 */
[----:B------:R-:W-:Y:S01]  /*24e0*/  NOP ;  /* 0x0000000000007918 */ /* 0x000fe20000000000 */
[C---:B------:R-:W-:Y:S01]  /*24f0*/  LOP3.LUT R2, R0.reuse, 0x10, RZ, 0x3c, !PT ;  /* 0x0000001000027812 */ /* 0x040fe200078e3cff */
[----:B------:R-:W-:Y:S01]  /*2500*/  ULEA UR4, UR22, UR8, 0xd ;  /* 0x0000000816047291 */ /* 0x000fe2000f8e68ff */
[----:B------:R-:W-:Y:S01]  /*2510*/  LOP3.LUT R3, R0, 0x20, RZ, 0x3c, !PT ;  /* 0x0000002000037812 */ /* 0x000fe200078e3cff */
[----:B---3--:R-:W-:Y:S01]  /*2520*/  VOTEU.ANY UP1, P0 ;  /* 0x0000000000ff7886 */ /* 0x008fe20000020100 */
[----:B------:R-:W-:Y:S01]  /*2530*/  VOTEU.ANY UP0, P0 ;  /* 0x0000000000ff7886 */ /* 0x000fe20000000100 */
[----:B------:R-:W-:-:S02]  /*2540*/  F2FP.BF16.F32.PACK_AB R4, R5, R4 ;  /* 0x000000040504723e */ /* 0x000fc400000010ff */
[----:B------:R-:W-:Y:S02]  /*2550*/  F2FP.BF16.F32.PACK_AB R5, R7, R6 ;  /* 0x000000060705723e */ /* 0x000fe400000010ff */
[----:B------:R-:W-:Y:S02]  /*2560*/  F2FP.BF16.F32.PACK_AB R12, R13, R12 ;  /* 0x0000000c0d0c723e */ /* 0x000fe400000010ff */
[----:B------:R-:W-:Y:S02]  /*2570*/  F2FP.BF16.F32.PACK_AB R6, R9, R8 ;  /* 0x000000080906723e */ /* 0x000fe400000010ff */
[----:B------:R-:W-:Y:S02]  /*2580*/  F2FP.BF16.F32.PACK_AB R7, R11, R10 ;  /* 0x0000000a0b07723e */ /* 0x000fe400000010ff */
[----:B------:R-:W-:Y:S02]  /*2590*/  F2FP.BF16.F32.PACK_AB R13, R15, R14 ;  /* 0x0000000e0f0d723e */ /* 0x000fe400000010ff */
[----:B------:R-:W-:Y:S01]  /*25a0*/  F2FP.BF16.F32.PACK_AB R20, R21, R20 ;  /* 0x000000141514723e */ /* 0x000fe200000010ff */
[----:B--2---:R2:W-:Y:S01]  /*25b0*/  STS.128 [R0+UR8], R4 ;  /* 0x0000000400007988 */ /* 0x0045e20008000c08 */
[----:B------:R-:W-:-:S02]  /*25c0*/  F2FP.BF16.F32.PACK_AB R14, R17, R16 ;  /* 0x00000010110e723e */ /* 0x000fc400000010ff */
[----:B------:R-:W-:Y:S02]  /*25d0*/  F2FP.BF16.F32.PACK_AB R15, R19, R18 ;  /* 0x00000012130f723e */ /* 0x000fe400000010ff */
[----:B------:R-:W-:Y:S02]  /*25e0*/  F2FP.BF16.F32.PACK_AB R21, R23, R22 ;  /* 0x000000161715723e */ /* 0x000fe400000010ff */
[----:B------:R-:W-:Y:S01]  /*25f0*/  F2FP.BF16.F32.PACK_AB R28, R29, R28 ;  /* 0x0000001c1d1c723e */ /* 0x000fe200000010ff */
[----:B------:R2:W-:Y:S01]  /*2600*/  STS.128 [R2+UR8], R12 ;  /* 0x0000000c02007988 */ /* 0x0005e20008000c08 */
[----:B------:R-:W-:Y:S02]  /*2610*/  F2FP.BF16.F32.PACK_AB R22, R25, R24 ;  /* 0x000000181916723e */ /* 0x000fe400000010ff */
[----:B------:R-:W-:Y:S02]  /*2620*/  F2FP.BF16.F32.PACK_AB R23, R27, R26 ;  /* 0x0000001a1b17723e */ /* 0x000fe400000010ff */
[----:B------:R-:W-:-:S02]  /*2630*/  F2FP.BF16.F32.PACK_AB R29, R31, R30 ;  /* 0x0000001e1f1d723e */ /* 0x000fc400000010ff */
[----:B------:R-:W-:Y:S01]  /*2640*/  F2FP.BF16.F32.PACK_AB R36, R37, R36 ;  /* 0x000000242524723e */ /* 0x000fe200000010ff */
[----:B------:R2:W-:Y:S01]  /*2650*/  STS.128 [R3+UR8], R20 ;  /* 0x0000001403007988 */ /* 0x0005e20008000c08 */
[----:B------:R-:W-:Y:S02]  /*2660*/  F2FP.BF16.F32.PACK_AB R30, R33, R32 ;  /* 0x00000020211e723e */ /* 0x000fe400000010ff */
[----:B------:R-:W-:Y:S02]  /*2670*/  F2FP.BF16.F32.PACK_AB R31, R35, R34 ;  /* 0x00000022231f723e */ /* 0x000fe400000010ff */
[----:B------:R-:W-:Y:S02]  /*2680*/  F2FP.BF16.F32.PACK_AB R37, R39, R38 ;  /* 0x000000262725723e */ /* 0x000fe400000010ff */
[----:B------:R-:W-:Y:S02]  /*2690*/  F2FP.BF16.F32.PACK_AB R44, R45, R44 ;  /* 0x0000002c2d2c723e */ /* 0x000fe400000010ff */
[----:B------:R-:W-:-:S02]  /*26a0*/  LOP3.LUT R8, R0, 0x30, RZ, 0x3c, !PT ;  /* 0x0000003000087812 */ /* 0x000fc400078e3cff */
[----:B------:R-:W-:Y:S02]  /*26b0*/  F2FP.BF16.F32.PACK_AB R38, R41, R40 ;  /* 0x000000282926723e */ /* 0x000fe400000010ff */
[----:B------:R-:W-:Y:S01]  /*26c0*/  F2FP.BF16.F32.PACK_AB R39, R43, R42 ;  /* 0x0000002a2b27723e */ /* 0x000fe200000010ff */
[----:B------:R2:W-:Y:S01]  /*26d0*/  STS.128 [R8+UR8], R28 ;  /* 0x0000001c08007988 */ /* 0x0005e20008000c08 */
[----:B------:R-:W-:Y:S02]  /*26e0*/  F2FP.BF16.F32.PACK_AB R45, R47, R46 ;  /* 0x0000002e2f2d723e */ /* 0x000fe400000010ff */
[----:B------:R-:W-:Y:S02]  /*26f0*/  F2FP.BF16.F32.PACK_AB R52, R53, R52 ;  /* 0x000000343534723e */ /* 0x000fe400000010ff */
[----:B------:R-:W-:Y:S02]  /*2700*/  LOP3.LUT R9, R0, 0x40, RZ, 0x3c, !PT ;  /* 0x0000004000097812 */ /* 0x000fe400078e3cff */
[----:B------:R-:W-:-:S02]  /*2710*/  F2FP.BF16.F32.PACK_AB R46, R49, R48 ;  /* 0x00000030312e723e */ /* 0x000fc400000010ff */
[----:B------:R-:W-:Y:S01]  /*2720*/  F2FP.BF16.F32.PACK_AB R47, R51, R50 ;  /* 0x00000032332f723e */ /* 0x000fe200000010ff */
[----:B------:R2:W-:Y:S01]  /*2730*/  STS.128 [R9+UR8], R36 ;  /* 0x0000002409007988 */ /* 0x0005e20008000c08 */
[----:B------:R-:W-:Y:S02]  /*2740*/  F2FP.BF16.F32.PACK_AB R53, R55, R54 ;  /* 0x000000363735723e */ /* 0x000fe400000010ff */
[----:B------:R-:W-:Y:S02]  /*2750*/  F2FP.BF16.F32.PACK_AB R60, R61, R60 ;  /* 0x0000003c3d3c723e */ /* 0x000fe400000010ff */
[----:B------:R-:W-:Y:S02]  /*2760*/  LOP3.LUT R10, R0, 0x50, RZ, 0x3c, !PT ;  /* 0x00000050000a7812 */ /* 0x000fe400078e3cff */
[----:B------:R-:W-:Y:S02]  /*2770*/  F2FP.BF16.F32.PACK_AB R54, R57, R56 ;  /* 0x000000383936723e */ /* 0x000fe400000010ff */
[----:B------:R-:W-:Y:S01]  /*2780*/  F2FP.BF16.F32.PACK_AB R55, R59, R58 ;  /* 0x0000003a3b37723e */ /* 0x000fe200000010ff */
[----:B------:R2:W-:Y:S01]  /*2790*/  STS.128 [R10+UR8], R44 ;  /* 0x0000002c0a007988 */ /* 0x0005e20008000c08 */
[----:B------:R-:W-:-:S02]  /*27a0*/  F2FP.BF16.F32.PACK_AB R61, R63, R62 ;  /* 0x0000003e3f3d723e */ /* 0x000fc400000010ff */
[C---:B------:R-:W-:Y:S02]  /*27b0*/  LOP3.LUT R11, R0.reuse, 0x60, RZ, 0x3c, !PT ;  /* 0x00000060000b7812 */ /* 0x040fe400078e3cff */
[----:B------:R-:W-:Y:S02]  /*27c0*/  F2FP.BF16.F32.PACK_AB R62, R65, R64 ;  /* 0x00000040413e723e */ /* 0x000fe400000010ff */
[----:B------:R-:W-:Y:S01]  /*27d0*/  F2FP.BF16.F32.PACK_AB R63, R67, R66 ;  /* 0x00000042433f723e */ /* 0x000fe200000010ff */
[----:B------:R2:W-:Y:S01]  /*27e0*/  STS.128 [R11+UR8], R52 ;  /* 0x000000340b007988 */ /* 0x0005e20008000c08 */
[----:B------:R-:W-:-:S05]  /*27f0*/  LOP3.LUT R16, R0, 0x70, RZ, 0x3c, !PT ;  /* 0x0000007000107812 */ /* 0x000fca00078e3cff */
[----:B------:R2:W-:Y:S01]  /*2800*/  STS.128 [R16+UR8], R60 ;  /* 0x0000003c10007988 */ /* 0x0005e20008000c08 */
[----:B------:R3:W-:Y:S06]  /*2810*/  MEMBAR.ALL.CTA ;  /* 0x0000000000007992 */ /* 0x0007ec0000008000 */
[----:B---3--:R-:W3:Y:S02]  /*2820*/  FENCE.VIEW.ASYNC.S ;  /* 0x00000000000073c6 */ /* 0x008ee40000000000 */
[----:B---3--:R-:W-:Y:S06]  /*2830*/  BAR.SYNC.DEFER_BLOCKING 0x0 ;  /* 0x0000000000007b1d */ /* 0x008fec0000010000 */
[----:B------:R2:W-:Y:S01]  /*2840*/  @UP1 UTMASTG.2D [UR4], [UR20] ;  /* 0x00000004140013b5 */ /* 0x0005e20008008000 */
[----:B------:R0:W-:Y:S01]  /*2850*/  UTMACMDFLUSH ;  /* 0x00000000000079b7 */ /* 0x0001e20000000000 */
[----:B------:R-:W-:-:S04]  /*2860*/  DEPBAR.LE SB0, 0x0 ;  /* 0x000080000000791a */ /* 0x000fc80000000000 */
[----:B------:R-:W-:Y:S08]  /*2870*/  BAR.SYNC.DEFER_BLOCKING 0x0 ;  /* 0x0000000000007b1d */ /* 0x000ff00000010000 */
[----:B------:R-:W-:Y:S06]  /*2880*/  BAR.SYNC.DEFER_BLOCKING 0x0 ;  /* 0x0000000000007b1d */ /* 0x000fec0000010000 */
[----:B--2---:R-:W-:Y:S05]  /*2890*/  @P2 BRA `(.L_x_71) ;  /* 0x0000000000a02947 */ /* 0x004fea0003800000 */
[----:B------:R-:W2:Y:S01]  /*28a0*/  S2UR UR5, SR_CgaCtaId ;  /* 0x00000000000579c3 */ /* 0x000ea20000008800 */
[----:B------:R-:W-:Y:S01]  /*28b0*/  NOP ;  /* 0x0000000000007918 */ /* 0x000fe20000000000 */
[----:B------:R-:W-:Y:S01]  /*28c0*/  UMOV UR4, 0x50 ;  /* 0x0000005000047882 */ /* 0x000fe20000000000 */
[----:B------:R-:W-:Y:S02]  /*28d0*/  IMAD.U32 R0, RZ, RZ, UR23 ;  /* 0x00000017ff007e24 */ /* 0x000fe4000f8e00ff */
[----:B------:R-:W-:Y:S02]  /*28e0*/  IMAD.MOV.U32 R3, RZ, RZ, 0xf ;  /* 0x0000000fff037424 */ /* 0x000fe400078e00ff */
[----:B------:R-:W-:Y:S01]  /*28f0*/  IMAD.MOV.U32 R7, RZ, RZ, 0x1 ;  /* 0x00000001ff077424 */ /* 0x000fe200078e00ff */
[----:B------:R-:W-:-:S04]  /*2900*/  LOP3.LUT R0, R0, 0xffff, RZ, 0xc0, !PT ;  /* 0x0000ffff00007812 */ /* 0x000fc800078ec0ff */
[----:B------:R-:W-:-:S05]  /*2910*/  SHF.R.U32.HI R0, RZ, 0x5, R0 ;  /* 0x00000005ff007819 */ /* 0x000fca0000011600 */
[----:B------:R-:W-:Y:S01]  /*2920*/  VIADD R2, R0, 0x10 ;  /* 0x0000001000027836 */ /* 0x000fe20000000000 */
[----:B------:R-:W-:Y:S01]  /*2930*/  SHF.L.U32 R0, R3, R0, RZ ;  /* 0x0000000003007219 */ /* 0x000fe200000006ff */
[----:B--2---:R-:W-:-:S03]  /*2940*/  ULEA UR6, UR5, UR4, 0x18 ;  /* 0x0000000405067291 */ /* 0x004fc6000f8ec0ff */
[----:B------:R-:W-:-:S04]  /*2950*/  SHF.L.U32 R3, R7, R2, RZ ;  /* 0x0000000207037219 */ /* 0x000fc800000006ff */
[----:B------:R-:W-:Y:S02]  /*2960*/  LOP3.LUT R0, R3, R0, RZ, 0xfc, !PT ;  /* 0x0000000003007212 */ /* 0x000fe400078efcff */
[----:B------:R-:W2:Y:S02]  /*2970*/  LDS R5, [UR6] ;  /* 0x00000006ff057984 */ /* 0x000ea40008000800 */
[C---:B------:R-:W-:Y:S02]  /*2980*/  LOP3.LUT R2, R0.reuse, 0xffff, RZ, 0xc0, !PT ;  /* 0x0000ffff00027812 */ /* 0x040fe400078ec0ff */
[----:B--2---:R-:W-:-:S04]  /*2990*/  LOP3.LUT R3, R0, 0xffff, R5, 0x80, !PT ;  /* 0x0000ffff00037812 */ /* 0x004fc800078e8005 */
[----:B------:R-:W-:-:S13]  /*29a0*/  ISETP.NE.AND P0, PT, R3, R2, PT ;  /* 0x000000020300720c */ /* 0x000fda0003f05270 */
[----:B------:R-:W-:Y:S05]  /*29b0*/  @P0 BRA `(.L_x_72) ;  /* 0x0000000000500947 */ /* 0x000fea0003800000 */
[----:B------:R-:W-:Y:S02]  /*29c0*/  SHF.R.U32.HI R5, RZ, 0x10, R5 ;  /* 0x00000010ff057819 */ /* 0x000fe40000011605 */
[----:B------:R-:W-:-:S04]  /*29d0*/  SHF.R.U32.HI R2, RZ, 0x10, R0 ;  /* 0x00000010ff027819 */ /* 0x000fc80000011600 */
[----:B------:R-:W-:-:S04]  /*29e0*/  LOP3.LUT R5, R5, R2, RZ, 0xc0, !PT ;  /* 0x0000000205057212 */ /* 0x000fc800078ec0ff */
[----:B------:R-:W-:-:S13]  /*29f0*/  ISETP.NE.AND P0, PT, R5, R2, PT ;  /* 0x000000020500720c */ /* 0x000fda0003f05270 */
[----:B------:R-:W-:Y:S05]  /*2a00*/  @P0 BRA `(.L_x_73) ;  /* 0x0000000000300947 */ /* 0x000fea0003800000 */
[----:B------:R-:W-:Y:S01]  /*2a10*/  R2UR UR4, R0 ;  /* 0x00000000000472ca */ /* 0x000fe200000e0000 */
[----:B------:R-:W-:Y:S01]  /*2a20*/  VOTEU.ANY UR5, UPT, PT ;  /* 0x0000000000057886 */ /* 0x000fe200038e0100 */
[----:B------:R-:W2:Y:S01]  /*2a30*/  S2R R0, SR_LANEID ;  /* 0x0000000000007919 */ /* 0x000ea20000000000 */
[----:B------:R-:W-:-:S10]  /*2a40*/  UFLO.U32 UR5, UR5 ;  /* 0x00000005000572bd */ /* 0x000fd400080e0000 */
[----:B------:R-:W-:-:S06]  /*2a50*/  ULOP3.LUT UR4, URZ, UR4, URZ, 0x33, !UPT ;  /* 0x00000004ff047292 */ /* 0x000fcc000f8e33ff */
[----:B------:R-:W-:-:S04]  /*2a60*/  IMAD.U32 R2, RZ, RZ, UR4 ;  /* 0x00000004ff027e24 */ /* 0x000fc8000f8e00ff */
[----:B------:R-:W3:Y:S02]  /*2a70*/  REDUX UR7, R2 ;  /* 0x00000000020773c4 */ /* 0x000ee40000000000 */
[----:B------:R4:W-:Y:S01]  /*2a80*/  UTCATOMSWS.AND URZ, UR4 ;  /* 0x0000000400ff79e3 */ /* 0x0009e20008000000 */
[----:B--2---:R-:W-:Y:S01]  /*2a90*/  ISETP.EQ.U32.AND P0, PT, R0, UR5, PT ;  /* 0x0000000500007c0c */ /* 0x004fe2000bf02070 */
[----:B---3--:R-:W-:-:S12]  /*2aa0*/  IMAD.U32 R0, RZ, RZ, UR7 ;  /* 0x00000007ff007e24 */ /* 0x008fd8000f8e00ff */
[----:B------:R4:W-:Y:S01]  /*2ab0*/  @P0 ATOMS.AND RZ, [UR6], R0 ;  /* 0x00000000ffff098c */ /* 0x0009e2000a800006 */
[----:B------:R-:W-:Y:S05]  /*2ac0*/  BRA `(.L_x_71) ;  /* 0x0000000000147947 */ /* 0x000fea0003800000 */
.L_x_73:
[----:B------:R-:W-:-:S07]  /*2ad0*/  MOV R2, 0x2af0 ;  /* 0x00002af000027802 */ /* 0x000fce0000000f00 */
[----:B-1----:R-:W-:Y:S05]  /*2ae0*/  CALL.REL.NOINC `($__internal_0_$__cuda_sm10x_tcgen05_guardrail_trap_col_being_dealloced_not_returned_by_alloc) ;  /* 0x0000000000447944 */ /* 0x002fea0003c00000 */
[----:B------:R-:W-:Y:S05]  /*2af0*/  BRA `(.L_x_71) ;  /* 0x0000000000087947 */ /* 0x000fea0003800000 */
.L_x_72:
[----:B------:R-:W-:-:S07]  /*2b00*/  MOV R2, 0x2b20 ;  /* 0x00002b2000027802 */ /* 0x000fce0000000f00 */
[----:B-1----:R-:W-:Y:S05]  /*2b10*/  CALL.REL.NOINC `($__internal_2_$__cuda_sm10x_tcgen05_guardrail_trap_unallocated_columns_being_dealloced) ;  /* 0x0000000000507944 */ /* 0x002fea0003c00000 */
.L_x_71:
[----:B------:R-:W-:Y:S01]  /*2b20*/  NOP ;  /* 0x0000000000007918 */ /* 0x000fe20000000000 */
[----:B----4-:R-:W-:Y:S05]  /*2b30*/  EXIT ;  /* 0x000000000000794d */ /* 0x010fea0003800000 */
.L_x_58:
[----:B------:R-:W2:Y:S02]  /*2b40*/  SYNCS.PHASECHK.TRANS64.TRYWAIT P0, [UR8+0x9000], RZ ;  /* 0x009000ffff0075a7 */ /* 0x000ea40008001108 */
[----:B--2---:R-:W-:Y:S05]  /*2b50*/  @!P0 BRA `(.L_x_58) ;  /* 0xfffffffc00f88947 */ /* 0x004fea000383ffff */
[----:B------:R-:W-:Y:S05]  /*2b60*/  BRA `(.L_x_74) ;  /* 0xfffffff000207947 */ /* 0x000fea000383ffff */
.L_x_60:
[----:B------:R-:W2:Y:S02]  /*2b70*/  SYNCS.PHASECHK.TRANS64.TRYWAIT P1, [UR8+0x9020], RZ ;  /* 0x009020ffff0075a7 */ /* 0x000ea40008021108 */
[----:B--2---:R-:W-:Y:S05]  /*2b80*/  @!P1 BRA `(.L_x_60) ;  /* 0xfffffffc00f89947 */ /* 0x004fea000383ffff */
[----:B------:R-:W-:Y:S05]  /*2b90*/  BRA `(.L_x_75) ;  /* 0xfffffff000947947 */ /* 0x000fea000383ffff */
.L_x_61:
[----:B------:R-:W3:Y:S02]  /*2ba0*/  SYNCS.PHASECHK.TRANS64.TRYWAIT P0, [UR28+0x9000], R2 ;  /* 0x00900002ff0075a7 */ /* 0x000ee4000800111c */
[----:B---3--:R-:W-:Y:S05]  /*2bb0*/  @!P0 BRA `(.L_x_61) ;  /* 0xfffffffc00f88947 */ /* 0x008fea000383ffff */
[----:B------:R-:W-:Y:S05]  /*2bc0*/  BRA `(.L_x_76) ;  /* 0xfffffff400147947 */ /* 0x000fea000383ffff */
.L_x_63:
[----:B------:R-:W3:Y:S02]  /*2bd0*/  SYNCS.PHASECHK.TRANS64.TRYWAIT P0, [UR28+0x9020], R2 ;  /* 0x00902002ff0075a7 */ /* 0x000ee4000800111c */
[----:B---3--:R-:W-:Y:S05]  /*2be0*/  @!P0 BRA `(.L_x_63) ;  /* 0xfffffffc00f88947 */ /* 0x008fea000383ffff */
[----:B------:R-:W-:Y:S05]  /*2bf0*/  BRA `(.L_x_77) ;  /* 0xfffffff400847947 */ /* 0x000fea000383ffff */
        .weak           $__internal_0_$__cuda_sm10x_tcgen05_guardrail_trap_col_being_dealloced_not_returned_by_alloc
        .type           $__internal_0_$__cuda_sm10x_tcgen05_guardrail_trap_col_being_dealloced_not_returned_by_alloc,@function
        .size           $__internal_0_$__cuda_sm10x_tcgen05_guardrail_trap_col_being_dealloced_not_returned_by_alloc,($__internal_1_$__cuda_sm10x_tcgen05_guardrail_trap_phase_invalid_during_alloc - $__internal_0_$__cuda_sm10x_tcgen05_guardrail_trap_col_being_dealloced_not_returned_by_alloc)
$__internal_0_$__cuda_sm10x_tcgen05_guardrail_trap_col_being_dealloced_not_returned_by_alloc:
[----:B------:R-:W-:Y:S05]  /*2c00*/  BPT.TRAP 0x1 ;  /* 0x000000040000795c */ /* 0x000fea0000300000 */
[----:B------:R-:W-:-:S04]  /*2c10*/  IMAD.MOV.U32 R3, RZ, RZ, 0x0 ;  /* 0x00000000ff037424 */ /* 0x000fc800078e00ff */
[----:B------:R-:W-:Y:S05]  /*2c20*/  RET.REL.NODEC R2 `(gluon_tcgen05) ;  /* 0xffffffd002f47950 */ /* 0x000fea0003c3ffff */
        .weak           $__internal_1_$__cuda_sm10x_tcgen05_guardrail_trap_phase_invalid_during_alloc
        .type           $__internal_1_$__cuda_sm10x_tcgen05_guardrail_trap_phase_invalid_during_alloc,@function
        .size           $__internal_1_$__cuda_sm10x_tcgen05_guardrail_trap_phase_invalid_during_alloc,($__internal_2_$__cuda_sm10x_tcgen05_guardrail_trap_unallocated_columns_being_dealloced - $__internal_1_$__cuda_sm10x_tcgen05_guardrail_trap_phase_invalid_during_alloc)
$__internal_1_$__cuda_sm10x_tcgen05_guardrail_trap_phase_invalid_during_alloc:
[----:B------:R-:W-:Y:S05]  /*2c30*/  BPT.TRAP 0x1 ;  /* 0x000000040000795c */ /* 0x000fea0000300000 */
[----:B------:R-:W-:-:S04]  /*2c40*/  IMAD.MOV.U32 R3, RZ, RZ, 0x0 ;  /* 0x00000000ff037424 */ /* 0x000fc800078e00ff */
[----:B------:R-:W-:Y:S05]  /*2c50*/  RET.REL.NODEC R2 `(gluon_tcgen05) ;  /* 0xffffffd002e87950 */ /* 0x000fea0003c3ffff */
        .weak           $__internal_2_$__cuda_sm10x_tcgen05_guardrail_trap_unallocated_columns_being_dealloced
        .type           $__internal_2_$__cuda_sm10x_tcgen05_guardrail_trap_unallocated_columns_being_dealloced,@function
        .size           $__internal_2_$__cuda_sm10x_tcgen05_guardrail_trap_unallocated_columns_being_dealloced,(.L_x_81 - $__internal_2_$__cuda_sm10x_tcgen05_guardrail_trap_unallocated_columns_being_dealloced)
$__internal_2_$__cuda_sm10x_tcgen05_guardrail_trap_unallocated_columns_being_dealloced:
[----:B------:R-:W-:Y:S05]  /*2c60*/  BPT.TRAP 0x1 ;  /* 0x000000040000795c */ /* 0x000fea0000300000 */
[----:B------:R-:W-:-:S04]  /*2c70*/  IMAD.MOV.U32 R3, RZ, RZ, 0x0 ;  /* 0x00000000ff037424 */ /* 0x000fc800078e00ff */
[----:B------:R-:W-:Y:S05]  /*2c80*/  RET.REL.NODEC R2 `(gluon_tcgen05) ;  /* 0xffffffd002dc7950 */ /* 0x000fea0003c3ffff */
.L_x_78:
[----:B------:R-:W-:-:S00]  /*2c90*/  BRA `(.L_x_78) ;  /* 0xfffffffc00fc7947 */ /* 0x000fc0000383ffff */
[----:B------:R-:W-:-:S00]  /*2ca0*/  NOP ;  /* 0x0000000000007918 */ /* 0x000fc00000000000 */
        /* <DEDUP_REMOVED lines=13> */
.L_x_81:


//--------------------- .nv.shared.gluon_tcgen05  --------------------------
	.section	.nv.shared.gluon_tcgen05,"aw",@nobits
	.sectionflags	@""
	.align	16
	.zero		1024


//--------------------- .nv.shared.reserved.0     --------------------------
	.section	.nv.shared.reserved.0,"aw",@nobits
	.align	8
	.weak		__nv_reservedSMEM_offset_0_alias
	.size		__nv_reservedSMEM_offset_0_alias, 0, 64
	.other		__nv_reservedSMEM_offset_0_alias,@"STO_CUDA_RESERVED_SHARED STV_DEFAULT"
__nv_reservedSMEM_offset_0_alias:
	.zero		0
.nv.shared.reserved.0:
	.zero		64
	.weak		__nv_reservedSMEM_allocation_phase
	.type		__nv_reservedSMEM_allocation_phase,@object
	.size		__nv_reservedSMEM_allocation_phase,(.L_0 - __nv_reservedSMEM_allocation_phase)
__nv_reservedSMEM_allocation_phase:
	.zero		1
.L_0:
	.zero		7
	.weak		__nv_reservedSMEM_devtool_atexit_pc
	.type		__nv_reservedSMEM_devtool_atexit_pc,@object
	.size		__nv_reservedSMEM_devtool_atexit_pc,(__nv_reservedSMEM_allocation_mask - __nv_reservedSMEM_devtool_atexit_pc)
__nv_reservedSMEM_devtool_atexit_pc:
	.zero		8
	.weak		__nv_reservedSMEM_allocation_mask
	.type		__nv_reservedSMEM_allocation_mask,@object
	.size		__nv_reservedSMEM_allocation_mask,(.L_2 - __nv_reservedSMEM_allocation_mask)
__nv_reservedSMEM_allocation_mask:
	.zero		4
.L_2:


//--------------------- .nv.constant0.gluon_tcgen05 --------------------------
	.section	.nv.constant0.gluon_tcgen05,"a",@progbits
	.sectionflags	@""
	.align	4
.nv.constant0.gluon_tcgen05:
	.zero		976


//--------------------- SYMBOLS --------------------------

	.type		.nv.reservedSmem.offset0,@object
	.size		.nv.reservedSmem.offset0,0x4
	.type		.nv.reservedSmem.cap,@object
	.size		.nv.reservedSmem.cap,0x4
